//
// Generated by NVIDIA NVVM Compiler
//
// Compiler Build ID: CL-36424714
// Cuda compilation tools, release 13.0, V13.0.88
// Based on NVVM 20.0.0
//

.version 9.0
.target sm_100
.address_size 64

	// .globl	_Z18INDEXING_STRUCTUREPdPiS_S0_S0_P14IndexStructurePS2_
.extern .func  (.param .b32 func_retval0) vprintf
(
	.param .b64 vprintf_param_0,
	.param .b64 vprintf_param_1
)
;
.extern .func  (.param .b64 func_retval0) malloc
(
	.param .b64 malloc_param_0
)
;
// _ZZ18INDEXING_STRUCTUREPdPiS_S0_S0_P14IndexStructurePS2_E7chainID has been demoted
.global .align 1 .b8 $str[7] = {37, 100, 32, 37, 100, 10};
.global .align 1 .b8 $str$1[25] = {83, 101, 97, 114, 99, 104, 105, 110, 103, 32, 102, 111, 114, 32, 112, 111, 105, 110, 116, 32, 37, 100, 58, 10};
.global .align 1 .b8 $str$2[4] = {37, 100, 32};
.global .align 1 .b8 $str$3[25] = {10, 61, 61, 61, 61, 61, 61, 61, 61, 61, 61, 61, 61, 61, 61, 61, 61, 61, 61, 61, 61, 61, 61, 10};

.visible .entry _Z18INDEXING_STRUCTUREPdPiS_S0_S0_P14IndexStructurePS2_(
	.param .u64 .ptr .align 1 _Z18INDEXING_STRUCTUREPdPiS_S0_S0_P14IndexStructurePS2__param_0,
	.param .u64 .ptr .align 1 _Z18INDEXING_STRUCTUREPdPiS_S0_S0_P14IndexStructurePS2__param_1,
	.param .u64 .ptr .align 1 _Z18INDEXING_STRUCTUREPdPiS_S0_S0_P14IndexStructurePS2__param_2,
	.param .u64 .ptr .align 1 _Z18INDEXING_STRUCTUREPdPiS_S0_S0_P14IndexStructurePS2__param_3,
	.param .u64 .ptr .align 1 _Z18INDEXING_STRUCTUREPdPiS_S0_S0_P14IndexStructurePS2__param_4,
	.param .u64 .ptr .align 1 _Z18INDEXING_STRUCTUREPdPiS_S0_S0_P14IndexStructurePS2__param_5,
	.param .u64 .ptr .align 1 _Z18INDEXING_STRUCTUREPdPiS_S0_S0_P14IndexStructurePS2__param_6
)
{
	.local .align 16 .b8 	__local_depot0[32];
	.reg .b64 	%SP;
	.reg .b64 	%SPL;
	.reg .pred 	%p<69>;
	.reg .b32 	%r<218>;
	.reg .b32 	%f<11>;
	.reg .b64 	%rd<202>;
	.reg .b64 	%fd<22>;
	// demoted variable
	.shared .align 4 .u32 _ZZ18INDEXING_STRUCTUREPdPiS_S0_S0_P14IndexStructurePS2_E7chainID;
	mov.u64 	%SPL, __local_depot0;
	cvta.local.u64 	%SP, %SPL;
	ld.param.u64 	%rd32, [_Z18INDEXING_STRUCTUREPdPiS_S0_S0_P14IndexStructurePS2__param_1];
	ld.param.u64 	%rd33, [_Z18INDEXING_STRUCTUREPdPiS_S0_S0_P14IndexStructurePS2__param_2];
	ld.param.u64 	%rd34, [_Z18INDEXING_STRUCTUREPdPiS_S0_S0_P14IndexStructurePS2__param_3];
	ld.param.u64 	%rd35, [_Z18INDEXING_STRUCTUREPdPiS_S0_S0_P14IndexStructurePS2__param_4];
	ld.param.u64 	%rd36, [_Z18INDEXING_STRUCTUREPdPiS_S0_S0_P14IndexStructurePS2__param_6];
	cvta.to.global.u64 	%rd1, %rd33;
	cvta.to.global.u64 	%rd2, %rd32;
	cvta.to.global.u64 	%rd3, %rd34;
	cvta.to.global.u64 	%rd4, %rd35;
	cvta.to.global.u64 	%rd5, %rd36;
	add.u64 	%rd37, %SP, 0;
	add.u64 	%rd6, %SPL, 0;
	add.u64 	%rd7, %SPL, 0;
	add.u64 	%rd8, %SPL, 0;
	mov.u32 	%r1, %tid.x;
	setp.ne.s32 	%p2, %r1, 0;
	@%p2 bra 	$L__BB0_2;
	mov.u32 	%r98, %ctaid.x;
	st.shared.u32 	[_ZZ18INDEXING_STRUCTUREPdPiS_S0_S0_P14IndexStructurePS2_E7chainID], %r98;
$L__BB0_2:
	bar.sync 	0;
	mov.u32 	%r2, %ctaid.x;
	or.b32  	%r3, %r1, %r2;
	setp.ne.s32 	%p3, %r3, 0;
	@%p3 bra 	$L__BB0_4;
	ld.param.u64 	%rd195, [_Z18INDEXING_STRUCTUREPdPiS_S0_S0_P14IndexStructurePS2__param_5];
	st.global.u64 	[%rd5], %rd195;
$L__BB0_4:
	setp.ne.s32 	%p4, %r3, 0;
	bar.sync 	0;
	@%p4 bra 	$L__BB0_6;
	ld.global.u32 	%r99, [%rd2];
	ld.global.u32 	%r100, [%rd2+4];
	st.local.v2.u32 	[%rd8], {%r99, %r100};
	mov.u64 	%rd40, $str;
	cvta.global.u64 	%rd41, %rd40;
	{ // callseq 0, 0
	.param .b64 param0;
	st.param.b64 	[param0], %rd41;
	.param .b64 param1;
	st.param.b64 	[param1], %rd37;
	.param .b32 retval0;
	call.uni (retval0), 
	vprintf, 
	(
	param0, 
	param1
	);
	ld.param.b32 	%r101, [retval0];
	} // callseq 0
$L__BB0_6:
	ld.global.u32 	%r103, [%rd2];
	add.s32 	%r185, %r103, %r2;
	ld.global.u32 	%r188, [%rd2+4];
	setp.ge.s32 	%p5, %r185, %r188;
	@%p5 bra 	$L__BB0_13;
	ld.global.u32 	%r189, [%rd3];
$L__BB0_8:
	setp.ge.s32 	%p6, %r1, %r189;
	@%p6 bra 	$L__BB0_12;
	mul.wide.s32 	%rd46, %r185, 8;
	add.s64 	%rd47, %rd5, %rd46;
	mov.u32 	%r187, %r1;
$L__BB0_10:
	ld.global.u32 	%r104, [%rd2+4];
	add.s32 	%r105, %r104, %r187;
	ld.global.u32 	%r106, [%rd2];
	sub.s32 	%r107, %r185, %r106;
	mad.lo.s32 	%r108, %r107, %r189, %r105;
	mul.wide.s32 	%rd43, %r108, 8;
	add.s64 	%rd44, %rd5, %rd43;
	ld.global.u64 	%rd45, [%rd44];
	ld.global.u64 	%rd48, [%rd47];
	mul.wide.u32 	%rd49, %r187, 8;
	add.s64 	%rd50, %rd48, %rd49;
	st.u64 	[%rd50+24], %rd45;
	ld.global.u64 	%rd51, [%rd47];
	mov.b32 	%r109, 0;
	st.u32 	[%rd51], %r109;
	ld.global.f64 	%fd1, [%rd1];
	cvt.rn.f64.u32 	%fd2, %r187;
	fma.rn.f64 	%fd3, %fd2, 0d3FF8000000000000, %fd1;
	add.f64 	%fd4, %fd3, 0d3FF8000000000000;
	ld.global.u64 	%rd52, [%rd47];
	add.s64 	%rd53, %rd52, %rd49;
	ld.u64 	%rd54, [%rd53+24];
	st.f64 	[%rd54+8], %fd3;
	ld.global.u64 	%rd55, [%rd47];
	add.s64 	%rd56, %rd55, %rd49;
	ld.u64 	%rd57, [%rd56+24];
	st.f64 	[%rd57+16], %fd4;
	add.s32 	%r187, %r187, 64;
	ld.global.u32 	%r189, [%rd3];
	setp.lt.s32 	%p7, %r187, %r189;
	@%p7 bra 	$L__BB0_10;
	ld.global.u32 	%r188, [%rd2+4];
$L__BB0_12:
	add.s32 	%r185, %r185, 64;
	setp.lt.s32 	%p8, %r185, %r188;
	@%p8 bra 	$L__BB0_8;
$L__BB0_13:
	setp.ne.s32 	%p9, %r3, 0;
	bar.sync 	0;
	@%p9 bra 	$L__BB0_15;
	ld.global.u32 	%r110, [%rd2+8];
	ld.global.u32 	%r111, [%rd2+12];
	add.u64 	%rd58, %SP, 0;
	add.u64 	%rd59, %SPL, 0;
	st.local.v2.u32 	[%rd59], {%r110, %r111};
	mov.u64 	%rd60, $str;
	cvta.global.u64 	%rd61, %rd60;
	{ // callseq 1, 0
	.param .b64 param0;
	st.param.b64 	[param0], %rd61;
	.param .b64 param1;
	st.param.b64 	[param1], %rd58;
	.param .b32 retval0;
	call.uni (retval0), 
	vprintf, 
	(
	param0, 
	param1
	);
	ld.param.b32 	%r112, [retval0];
	} // callseq 1
$L__BB0_15:
	ld.global.u32 	%r114, [%rd2+8];
	add.s32 	%r192, %r114, %r2;
	ld.global.u32 	%r195, [%rd2+12];
	setp.ge.s32 	%p10, %r192, %r195;
	@%p10 bra 	$L__BB0_22;
	ld.global.u32 	%r196, [%rd3+4];
$L__BB0_17:
	setp.ge.s32 	%p11, %r1, %r196;
	@%p11 bra 	$L__BB0_21;
	mul.wide.s32 	%rd65, %r192, 8;
	add.s64 	%rd66, %rd5, %rd65;
	mov.u32 	%r194, %r1;
$L__BB0_19:
	ld.global.u32 	%r115, [%rd2+12];
	add.s32 	%r116, %r115, %r194;
	ld.global.u32 	%r117, [%rd2+8];
	sub.s32 	%r118, %r192, %r117;
	mad.lo.s32 	%r119, %r118, %r196, %r116;
	mul.wide.s32 	%rd62, %r119, 8;
	add.s64 	%rd63, %rd5, %rd62;
	ld.global.u64 	%rd64, [%rd63];
	ld.global.u64 	%rd67, [%rd66];
	mul.wide.u32 	%rd68, %r194, 8;
	add.s64 	%rd69, %rd67, %rd68;
	st.u64 	[%rd69+24], %rd64;
	ld.global.u64 	%rd70, [%rd66];
	mov.b32 	%r120, 1;
	st.u32 	[%rd70], %r120;
	ld.global.f64 	%fd5, [%rd1+8];
	cvt.rn.f64.u32 	%fd6, %r194;
	fma.rn.f64 	%fd7, %fd6, 0d3FF8000000000000, %fd5;
	add.f64 	%fd8, %fd7, 0d3FF8000000000000;
	ld.global.u64 	%rd71, [%rd66];
	add.s64 	%rd72, %rd71, %rd68;
	ld.u64 	%rd73, [%rd72+24];
	st.f64 	[%rd73+8], %fd7;
	ld.global.u64 	%rd74, [%rd66];
	add.s64 	%rd75, %rd74, %rd68;
	ld.u64 	%rd76, [%rd75+24];
	st.f64 	[%rd76+16], %fd8;
	add.s32 	%r194, %r194, 64;
	ld.global.u32 	%r196, [%rd3+4];
	setp.lt.s32 	%p12, %r194, %r196;
	@%p12 bra 	$L__BB0_19;
	ld.global.u32 	%r195, [%rd2+12];
$L__BB0_21:
	add.s32 	%r192, %r192, 64;
	setp.lt.s32 	%p13, %r192, %r195;
	@%p13 bra 	$L__BB0_17;
$L__BB0_22:
	setp.ne.s32 	%p14, %r3, 0;
	bar.sync 	0;
	@%p14 bra 	$L__BB0_24;
	ld.global.u32 	%r121, [%rd2+16];
	ld.global.u32 	%r122, [%rd2+20];
	add.u64 	%rd77, %SP, 0;
	add.u64 	%rd78, %SPL, 0;
	st.local.v2.u32 	[%rd78], {%r121, %r122};
	mov.u64 	%rd79, $str;
	cvta.global.u64 	%rd80, %rd79;
	{ // callseq 2, 0
	.param .b64 param0;
	st.param.b64 	[param0], %rd80;
	.param .b64 param1;
	st.param.b64 	[param1], %rd77;
	.param .b32 retval0;
	call.uni (retval0), 
	vprintf, 
	(
	param0, 
	param1
	);
	ld.param.b32 	%r123, [retval0];
	} // callseq 2
$L__BB0_24:
	ld.global.u32 	%r125, [%rd2+16];
	add.s32 	%r197, %r125, %r2;
	ld.global.u32 	%r126, [%rd2+20];
	setp.ge.s32 	%p15, %r197, %r126;
	@%p15 bra 	$L__BB0_32;
$L__BB0_25:
	setp.eq.s32 	%p16, %r1, 0;
	@%p16 bra 	$L__BB0_29;
	ld.global.u32 	%r198, [%rd3+8];
	setp.ge.s32 	%p17, %r1, %r198;
	@%p17 bra 	$L__BB0_31;
	mul.wide.s32 	%rd81, %r197, 8;
	add.s64 	%rd9, %rd5, %rd81;
	mov.u32 	%r199, %r1;
$L__BB0_28:
	ld.global.u32 	%r127, [%rd2+20];
	add.s32 	%r128, %r127, %r199;
	ld.global.u32 	%r129, [%rd2+16];
	sub.s32 	%r130, %r197, %r129;
	mad.lo.s32 	%r131, %r130, %r198, %r128;
	mul.wide.s32 	%rd82, %r131, 8;
	add.s64 	%rd83, %rd5, %rd82;
	ld.global.u64 	%rd84, [%rd83];
	ld.global.u64 	%rd85, [%rd9];
	mul.wide.u32 	%rd86, %r199, 8;
	add.s64 	%rd87, %rd85, %rd86;
	st.u64 	[%rd87+24], %rd84;
	ld.global.u64 	%rd88, [%rd9];
	mov.b32 	%r132, 2;
	st.u32 	[%rd88], %r132;
	ld.global.f64 	%fd9, [%rd1+16];
	cvt.rn.f64.u32 	%fd10, %r199;
	fma.rn.f64 	%fd11, %fd10, 0d3FF8000000000000, %fd9;
	add.f64 	%fd12, %fd11, 0d3FF8000000000000;
	ld.global.u64 	%rd89, [%rd9];
	add.s64 	%rd90, %rd89, %rd86;
	ld.u64 	%rd91, [%rd90+24];
	st.f64 	[%rd91+8], %fd11;
	ld.global.u64 	%rd92, [%rd9];
	add.s64 	%rd93, %rd92, %rd86;
	ld.u64 	%rd94, [%rd93+24];
	st.f64 	[%rd94+16], %fd12;
	add.s32 	%r199, %r199, 64;
	ld.global.u32 	%r198, [%rd3+8];
	setp.lt.s32 	%p18, %r199, %r198;
	@%p18 bra 	$L__BB0_28;
	bra.uni 	$L__BB0_31;
$L__BB0_29:
	mul.wide.s32 	%rd95, %r197, 8;
	add.s64 	%rd10, %rd5, %rd95;
	mov.b32 	%r200, 0;
$L__BB0_30:
	ld.global.u64 	%rd96, [%rd10];
	mul.wide.u32 	%rd97, %r200, 4;
	add.s64 	%rd98, %rd96, %rd97;
	mov.b32 	%r134, -1;
	st.u32 	[%rd98+824], %r134;
	ld.global.u64 	%rd99, [%rd10];
	add.s64 	%rd100, %rd99, %rd97;
	st.u32 	[%rd100+828], %r134;
	ld.global.u64 	%rd101, [%rd10];
	add.s64 	%rd102, %rd101, %rd97;
	st.u32 	[%rd102+832], %r134;
	ld.global.u64 	%rd103, [%rd10];
	add.s64 	%rd104, %rd103, %rd97;
	st.u32 	[%rd104+836], %r134;
	add.s32 	%r200, %r200, 4;
	setp.ne.s32 	%p19, %r200, 100;
	@%p19 bra 	$L__BB0_30;
$L__BB0_31:
	add.s32 	%r197, %r197, 64;
	ld.global.u32 	%r135, [%rd2+20];
	setp.lt.s32 	%p20, %r197, %r135;
	@%p20 bra 	$L__BB0_25;
$L__BB0_32:
	ld.param.u64 	%rd194, [_Z18INDEXING_STRUCTUREPdPiS_S0_S0_P14IndexStructurePS2__param_0];
	cvta.to.global.u64 	%rd11, %rd194;
	bar.sync 	0;
	mov.u32 	%r136, %ntid.x;
	mad.lo.s32 	%r201, %r136, %r2, %r1;
	setp.gt.s32 	%p21, %r201, 999;
	@%p21 bra 	$L__BB0_43;
$L__BB0_33:
	ld.param.u64 	%rd200, [_Z18INDEXING_STRUCTUREPdPiS_S0_S0_P14IndexStructurePS2__param_5];
	shl.b32 	%r137, %r201, 1;
	mul.wide.s32 	%rd105, %r137, 8;
	add.s64 	%rd106, %rd11, %rd105;
	ld.global.f64 	%fd13, [%rd106];
	cvt.rn.f32.f64 	%f3, %fd13;
	ld.global.f64 	%fd14, [%rd106+8];
	cvt.rn.f32.f64 	%f4, %fd14;
	st.local.v2.f32 	[%rd7], {%f3, %f4};
	{ // callseq 3, 0
	.param .b64 param0;
	st.param.b64 	[param0], 1224;
	.param .b64 retval0;
	call.uni (retval0), 
	malloc, 
	(
	param0
	);
	ld.param.b64 	%rd107, [retval0];
	} // callseq 3
$L__BB0_34:
	mov.u64 	%rd12, %rd200;
	ld.u32 	%r44, [%rd12];
	mul.wide.s32 	%rd109, %r44, 4;
	add.s64 	%rd110, %rd3, %rd109;
	ld.global.u32 	%r45, [%rd110];
	setp.lt.s32 	%p23, %r45, 1;
	mov.pred 	%p68, -1;
	@%p23 bra 	$L__BB0_41;
	add.s64 	%rd112, %rd7, %rd109;
	ld.local.f32 	%f1, [%rd112];
	add.s64 	%rd199, %rd12, 24;
	mov.b32 	%r202, 0;
	bra.uni 	$L__BB0_37;
$L__BB0_36:
	add.s32 	%r202, %r202, 1;
	add.s64 	%rd199, %rd199, 8;
	setp.ge.s32 	%p28, %r202, %r45;
	mov.u64 	%rd200, %rd12;
	@%p28 bra 	$L__BB0_41;
$L__BB0_37:
	ld.u64 	%rd200, [%rd199];
	ld.f64 	%fd15, [%rd200+8];
	cvt.rn.f32.f64 	%f5, %fd15;
	ld.f64 	%fd16, [%rd200+16];
	cvt.rn.f32.f64 	%f6, %fd16;
	setp.ltu.f32 	%p24, %f1, %f5;
	setp.gtu.f32 	%p25, %f1, %f6;
	or.pred  	%p26, %p24, %p25;
	@%p26 bra 	$L__BB0_36;
	setp.ne.s32 	%p30, %r44, 1;
	@%p30 bra 	$L__BB0_41;
	mov.b32 	%r203, 0;
$L__BB0_40:
	ld.u64 	%rd113, [%rd199];
	mul.wide.u32 	%rd114, %r203, 4;
	add.s64 	%rd115, %rd113, %rd114;
	atom.relaxed.cas.b32 	%r140, [%rd115+824], -1, %r201;
	setp.ne.s32 	%p32, %r140, -1;
	setp.ne.s32 	%p33, %r140, %r201;
	and.pred  	%p34, %p32, %p33;
	add.s32 	%r49, %r203, 1;
	setp.lt.u32 	%p35, %r203, 99;
	and.pred  	%p36, %p34, %p35;
	mov.pred 	%p68, 0;
	mov.u32 	%r203, %r49;
	mov.u64 	%rd200, %rd12;
	@%p36 bra 	$L__BB0_40;
$L__BB0_41:
	@%p68 bra 	$L__BB0_34;
	add.s32 	%r50, %r201, 8192;
	setp.lt.s32 	%p37, %r201, -7192;
	mov.u32 	%r201, %r50;
	@%p37 bra 	$L__BB0_33;
$L__BB0_43:
	bar.sync 	0;
	ld.shared.u32 	%r142, [_ZZ18INDEXING_STRUCTUREPdPiS_S0_S0_P14IndexStructurePS2_E7chainID];
	or.b32  	%r144, %r1, %r142;
	setp.ne.s32 	%p38, %r144, 0;
	@%p38 bra 	$L__BB0_80;
	ld.param.u64 	%rd197, [_Z18INDEXING_STRUCTUREPdPiS_S0_S0_P14IndexStructurePS2__param_5];
	mov.b32 	%r147, -1;
	st.global.u32 	[%rd4], %r147;
	st.global.u32 	[%rd4+4], %r147;
	st.global.u32 	[%rd4+8], %r147;
	st.global.u32 	[%rd4+12], %r147;
	st.global.u32 	[%rd4+16], %r147;
	st.global.u32 	[%rd4+20], %r147;
	st.global.u32 	[%rd4+24], %r147;
	st.global.u32 	[%rd4+28], %r147;
	st.global.u32 	[%rd4+32], %r147;
	st.global.u32 	[%rd4+36], %r147;
	st.global.u32 	[%rd4+40], %r147;
	st.global.u32 	[%rd4+44], %r147;
	st.global.u32 	[%rd4+48], %r147;
	st.global.u32 	[%rd4+52], %r147;
	st.global.u32 	[%rd4+56], %r147;
	st.global.u32 	[%rd4+60], %r147;
	st.global.u32 	[%rd4+64], %r147;
	st.global.u32 	[%rd4+68], %r147;
	st.global.u32 	[%rd4+72], %r147;
	st.global.u32 	[%rd4+76], %r147;
	st.global.u32 	[%rd4+80], %r147;
	st.global.u32 	[%rd4+84], %r147;
	st.global.u32 	[%rd4+88], %r147;
	st.global.u32 	[%rd4+92], %r147;
	st.global.u32 	[%rd4+96], %r147;
	st.global.u32 	[%rd4+100], %r147;
	st.global.u32 	[%rd4+104], %r147;
	st.global.u32 	[%rd4+108], %r147;
	st.global.u32 	[%rd4+112], %r147;
	st.global.u32 	[%rd4+116], %r147;
	st.global.u32 	[%rd4+120], %r147;
	st.global.u32 	[%rd4+124], %r147;
	st.global.u32 	[%rd4+128], %r147;
	st.global.u32 	[%rd4+132], %r147;
	st.global.u32 	[%rd4+136], %r147;
	st.global.u32 	[%rd4+140], %r147;
	st.global.u32 	[%rd4+144], %r147;
	st.global.u32 	[%rd4+148], %r147;
	st.global.u32 	[%rd4+152], %r147;
	st.global.u32 	[%rd4+156], %r147;
	st.global.u32 	[%rd4+160], %r147;
	st.global.u32 	[%rd4+164], %r147;
	st.global.u32 	[%rd4+168], %r147;
	st.global.u32 	[%rd4+172], %r147;
	st.global.u32 	[%rd4+176], %r147;
	st.global.u32 	[%rd4+180], %r147;
	st.global.u32 	[%rd4+184], %r147;
	st.global.u32 	[%rd4+188], %r147;
	st.global.u32 	[%rd4+192], %r147;
	st.global.u32 	[%rd4+196], %r147;
	st.global.u32 	[%rd4+200], %r147;
	st.global.u32 	[%rd4+204], %r147;
	st.global.u32 	[%rd4+208], %r147;
	st.global.u32 	[%rd4+212], %r147;
	st.global.u32 	[%rd4+216], %r147;
	st.global.u32 	[%rd4+220], %r147;
	st.global.u32 	[%rd4+224], %r147;
	st.global.u32 	[%rd4+228], %r147;
	st.global.u32 	[%rd4+232], %r147;
	st.global.u32 	[%rd4+236], %r147;
	st.global.u32 	[%rd4+240], %r147;
	st.global.u32 	[%rd4+244], %r147;
	st.global.u32 	[%rd4+248], %r147;
	st.global.u32 	[%rd4+252], %r147;
	st.global.u32 	[%rd4+256], %r147;
	st.global.u32 	[%rd4+260], %r147;
	st.global.u32 	[%rd4+264], %r147;
	st.global.u32 	[%rd4+268], %r147;
	st.global.u32 	[%rd4+272], %r147;
	st.global.u32 	[%rd4+276], %r147;
	st.global.u32 	[%rd4+280], %r147;
	st.global.u32 	[%rd4+284], %r147;
	st.global.u32 	[%rd4+288], %r147;
	st.global.u32 	[%rd4+292], %r147;
	st.global.u32 	[%rd4+296], %r147;
	st.global.u32 	[%rd4+300], %r147;
	st.global.u32 	[%rd4+304], %r147;
	st.global.u32 	[%rd4+308], %r147;
	st.global.u32 	[%rd4+312], %r147;
	st.global.u32 	[%rd4+316], %r147;
	st.global.u32 	[%rd4+320], %r147;
	st.global.u32 	[%rd4+324], %r147;
	st.global.u32 	[%rd4+328], %r147;
	st.global.u32 	[%rd4+332], %r147;
	st.global.u32 	[%rd4+336], %r147;
	st.global.u32 	[%rd4+340], %r147;
	st.global.u32 	[%rd4+344], %r147;
	st.global.u32 	[%rd4+348], %r147;
	st.global.u32 	[%rd4+352], %r147;
	st.global.u32 	[%rd4+356], %r147;
	st.global.u32 	[%rd4+360], %r147;
	st.global.u32 	[%rd4+364], %r147;
	st.global.u32 	[%rd4+368], %r147;
	st.global.u32 	[%rd4+372], %r147;
	st.global.u32 	[%rd4+376], %r147;
	st.global.u32 	[%rd4+380], %r147;
	st.global.u32 	[%rd4+384], %r147;
	st.global.u32 	[%rd4+388], %r147;
	st.global.u32 	[%rd4+392], %r147;
	st.global.u32 	[%rd4+396], %r147;
	ld.global.f64 	%fd17, [%rd11+3184];
	ld.global.f64 	%fd18, [%rd11+3192];
	st.local.v2.f64 	[%rd6], {%fd17, %fd18};
	{ // callseq 4, 0
	.param .b64 param0;
	st.param.b64 	[param0], 1224;
	.param .b64 retval0;
	call.uni (retval0), 
	malloc, 
	(
	param0
	);
	ld.param.b64 	%rd116, [retval0];
	} // callseq 4
	{ // callseq 5, 0
	.param .b64 param0;
	st.param.b64 	[param0], 72;
	.param .b64 retval0;
	call.uni (retval0), 
	malloc, 
	(
	param0
	);
	ld.param.b64 	%rd118, [retval0];
	} // callseq 5
	st.u64 	[%rd118], %rd197;
	mov.b32 	%r216, 0;
	mov.b32 	%r217, 1;
$L__BB0_45:
	mov.u32 	%r51, %r217;
	add.s32 	%r217, %r51, -1;
	mul.wide.u32 	%rd119, %r217, 8;
	add.s64 	%rd19, %rd118, %rd119;
	ld.u64 	%rd20, [%rd19];
	ld.u32 	%r54, [%rd20];
	mul.wide.s32 	%rd120, %r54, 4;
	add.s64 	%rd21, %rd3, %rd120;
	ld.global.u32 	%r55, [%rd21];
	setp.lt.s32 	%p39, %r55, 1;
	@%p39 bra 	$L__BB0_76;
	mul.wide.s32 	%rd121, %r54, 8;
	add.s64 	%rd122, %rd6, %rd121;
	ld.local.f64 	%fd19, [%rd122];
	cvt.rn.f32.f64 	%f2, %fd19;
	mov.b32 	%r56, 0;
$L__BB0_47:
	mul.wide.u32 	%rd123, %r56, 8;
	add.s64 	%rd22, %rd20, %rd123;
	ld.u64 	%rd23, [%rd22+24];
	ld.f64 	%fd20, [%rd23+8];
	cvt.rn.f32.f64 	%f8, %fd20;
	ld.f64 	%fd21, [%rd23+16];
	cvt.rn.f32.f64 	%f9, %fd21;
	setp.ltu.f32 	%p40, %f2, %f8;
	setp.gtu.f32 	%p41, %f2, %f9;
	or.pred  	%p42, %p40, %p41;
	@%p42 bra 	$L__BB0_75;
	setp.ne.s32 	%p44, %r54, 1;
	@%p44 bra 	$L__BB0_71;
	mov.b32 	%r207, 0;
	mov.u32 	%r208, %r216;
$L__BB0_50:
	ld.u64 	%rd130, [%rd22+24];
	mul.wide.u32 	%rd131, %r207, 4;
	add.s64 	%rd132, %rd130, %rd131;
	ld.u32 	%r59, [%rd132+824];
	setp.eq.s32 	%p47, %r59, -1;
	mov.u32 	%r216, %r208;
	@%p47 bra 	$L__BB0_55;
	mul.wide.s32 	%rd133, %r208, 4;
	add.s64 	%rd24, %rd4, %rd133;
	st.global.u32 	[%rd24], %r59;
	add.s32 	%r216, %r208, 1;
	ld.u64 	%rd134, [%rd22+24];
	add.s64 	%rd136, %rd134, %rd131;
	ld.u32 	%r61, [%rd136+828];
	setp.eq.s32 	%p48, %r61, -1;
	@%p48 bra 	$L__BB0_55;
	st.global.u32 	[%rd24+4], %r61;
	add.s32 	%r216, %r208, 2;
	ld.u64 	%rd137, [%rd22+24];
	add.s64 	%rd139, %rd137, %rd131;
	ld.u32 	%r63, [%rd139+832];
	setp.eq.s32 	%p49, %r63, -1;
	@%p49 bra 	$L__BB0_55;
	st.global.u32 	[%rd24+8], %r63;
	add.s32 	%r216, %r208, 3;
	ld.u64 	%rd140, [%rd22+24];
	add.s64 	%rd142, %rd140, %rd131;
	ld.u32 	%r65, [%rd142+836];
	setp.eq.s32 	%p50, %r65, -1;
	@%p50 bra 	$L__BB0_55;
	st.global.u32 	[%rd24+12], %r65;
	add.s32 	%r208, %r208, 4;
	add.s32 	%r207, %r207, 4;
	setp.ne.s32 	%p51, %r207, 100;
	mov.u32 	%r216, %r208;
	@%p51 bra 	$L__BB0_50;
$L__BB0_55:
	setp.eq.s32 	%p52, %r56, 0;
	@%p52 bra 	$L__BB0_63;
	ld.u64 	%rd143, [%rd22+16];
	setp.eq.s64 	%p53, %rd143, 0;
	@%p53 bra 	$L__BB0_63;
	mov.b32 	%r210, 0;
	mov.u32 	%r211, %r216;
$L__BB0_58:
	ld.u64 	%rd144, [%rd22+16];
	mul.wide.u32 	%rd145, %r210, 4;
	add.s64 	%rd146, %rd144, %rd145;
	ld.u32 	%r71, [%rd146+824];
	setp.eq.s32 	%p54, %r71, -1;
	mov.u32 	%r216, %r211;
	@%p54 bra 	$L__BB0_63;
	mul.wide.s32 	%rd147, %r211, 4;
	add.s64 	%rd25, %rd4, %rd147;
	st.global.u32 	[%rd25], %r71;
	add.s32 	%r216, %r211, 1;
	ld.u64 	%rd148, [%rd22+16];
	add.s64 	%rd150, %rd148, %rd145;
	ld.u32 	%r73, [%rd150+828];
	setp.eq.s32 	%p55, %r73, -1;
	@%p55 bra 	$L__BB0_63;
	st.global.u32 	[%rd25+4], %r73;
	add.s32 	%r216, %r211, 2;
	ld.u64 	%rd151, [%rd22+16];
	add.s64 	%rd153, %rd151, %rd145;
	ld.u32 	%r75, [%rd153+832];
	setp.eq.s32 	%p56, %r75, -1;
	@%p56 bra 	$L__BB0_63;
	st.global.u32 	[%rd25+8], %r75;
	add.s32 	%r216, %r211, 3;
	ld.u64 	%rd154, [%rd22+16];
	add.s64 	%rd156, %rd154, %rd145;
	ld.u32 	%r77, [%rd156+836];
	setp.eq.s32 	%p57, %r77, -1;
	@%p57 bra 	$L__BB0_63;
	st.global.u32 	[%rd25+12], %r77;
	add.s32 	%r211, %r211, 4;
	add.s32 	%r210, %r210, 4;
	setp.ne.s32 	%p58, %r210, 100;
	mov.u32 	%r216, %r211;
	@%p58 bra 	$L__BB0_58;
$L__BB0_63:
	ld.global.u32 	%r153, [%rd3+4];
	add.s32 	%r154, %r153, -1;
	setp.ge.s32 	%p59, %r56, %r154;
	@%p59 bra 	$L__BB0_76;
	ld.u64 	%rd157, [%rd22+32];
	setp.eq.s64 	%p60, %rd157, 0;
	@%p60 bra 	$L__BB0_76;
	mov.b32 	%r213, 0;
	mov.u32 	%r214, %r216;
$L__BB0_66:
	ld.u64 	%rd158, [%rd22+32];
	mul.wide.u32 	%rd159, %r213, 4;
	add.s64 	%rd160, %rd158, %rd159;
	ld.u32 	%r83, [%rd160+824];
	setp.eq.s32 	%p61, %r83, -1;
	mov.u32 	%r216, %r214;
	@%p61 bra 	$L__BB0_76;
	mul.wide.s32 	%rd161, %r214, 4;
	add.s64 	%rd26, %rd4, %rd161;
	st.global.u32 	[%rd26], %r83;
	add.s32 	%r216, %r214, 1;
	ld.u64 	%rd162, [%rd22+32];
	add.s64 	%rd164, %rd162, %rd159;
	ld.u32 	%r85, [%rd164+828];
	setp.eq.s32 	%p62, %r85, -1;
	@%p62 bra 	$L__BB0_76;
	st.global.u32 	[%rd26+4], %r85;
	add.s32 	%r216, %r214, 2;
	ld.u64 	%rd165, [%rd22+32];
	add.s64 	%rd167, %rd165, %rd159;
	ld.u32 	%r87, [%rd167+832];
	setp.eq.s32 	%p63, %r87, -1;
	@%p63 bra 	$L__BB0_76;
	st.global.u32 	[%rd26+8], %r87;
	add.s32 	%r216, %r214, 3;
	ld.u64 	%rd168, [%rd22+32];
	add.s64 	%rd170, %rd168, %rd159;
	ld.u32 	%r89, [%rd170+836];
	setp.eq.s32 	%p64, %r89, -1;
	@%p64 bra 	$L__BB0_76;
	st.global.u32 	[%rd26+12], %r89;
	add.s32 	%r214, %r214, 4;
	add.s32 	%r213, %r213, 4;
	setp.eq.s32 	%p65, %r213, 100;
	mov.u32 	%r216, %r214;
	@%p65 bra 	$L__BB0_76;
	bra.uni 	$L__BB0_66;
$L__BB0_71:
	st.u64 	[%rd19], %rd23;
	setp.eq.s32 	%p45, %r56, 0;
	mov.u32 	%r217, %r51;
	@%p45 bra 	$L__BB0_73;
	ld.u64 	%rd124, [%rd22+16];
	add.s32 	%r217, %r51, 1;
	mul.wide.u32 	%rd125, %r51, 8;
	add.s64 	%rd126, %rd118, %rd125;
	st.u64 	[%rd126], %rd124;
$L__BB0_73:
	ld.global.u32 	%r149, [%rd21];
	add.s32 	%r150, %r149, -1;
	setp.ge.s32 	%p46, %r56, %r150;
	@%p46 bra 	$L__BB0_76;
	ld.u64 	%rd127, [%rd22+32];
	add.s32 	%r94, %r217, 1;
	mul.wide.s32 	%rd128, %r217, 8;
	add.s64 	%rd129, %rd118, %rd128;
	st.u64 	[%rd129], %rd127;
	mov.u32 	%r217, %r94;
	bra.uni 	$L__BB0_76;
$L__BB0_75:
	add.s32 	%r56, %r56, 1;
	setp.lt.s32 	%p43, %r56, %r55;
	@%p43 bra 	$L__BB0_47;
$L__BB0_76:
	setp.gt.s32 	%p66, %r217, 0;
	@%p66 bra 	$L__BB0_45;
	bar.sync 	0;
	ld.shared.u32 	%r156, [_ZZ18INDEXING_STRUCTUREPdPiS_S0_S0_P14IndexStructurePS2_E7chainID];
	add.u64 	%rd172, %SP, 16;
	add.u64 	%rd27, %SPL, 16;
	st.local.u32 	[%rd27], %r156;
	mov.u64 	%rd173, $str$1;
	cvta.global.u64 	%rd174, %rd173;
	{ // callseq 6, 0
	.param .b64 param0;
	st.param.b64 	[param0], %rd174;
	.param .b64 param1;
	st.param.b64 	[param1], %rd172;
	.param .b32 retval0;
	call.uni (retval0), 
	vprintf, 
	(
	param0, 
	param1
	);
	ld.param.b32 	%r157, [retval0];
	} // callseq 6
	mov.b64 	%rd201, 0;
	mov.u64 	%rd177, $str$2;
$L__BB0_78:
	cvt.u32.u64 	%r159, %rd201;
	ld.shared.u32 	%r160, [_ZZ18INDEXING_STRUCTUREPdPiS_S0_S0_P14IndexStructurePS2_E7chainID];
	mad.lo.s32 	%r161, %r160, 100, %r159;
	mul.wide.s32 	%rd175, %r161, 4;
	add.s64 	%rd176, %rd4, %rd175;
	ld.global.u32 	%r162, [%rd176];
	st.local.u32 	[%rd27], %r162;
	cvta.global.u64 	%rd178, %rd177;
	{ // callseq 7, 0
	.param .b64 param0;
	st.param.b64 	[param0], %rd178;
	.param .b64 param1;
	st.param.b64 	[param1], %rd172;
	.param .b32 retval0;
	call.uni (retval0), 
	vprintf, 
	(
	param0, 
	param1
	);
	ld.param.b32 	%r163, [retval0];
	} // callseq 7
	ld.shared.u32 	%r165, [_ZZ18INDEXING_STRUCTUREPdPiS_S0_S0_P14IndexStructurePS2_E7chainID];
	mul.lo.s32 	%r166, %r165, 100;
	cvt.s64.s32 	%rd180, %r166;
	add.s64 	%rd181, %rd201, %rd180;
	shl.b64 	%rd182, %rd181, 2;
	add.s64 	%rd183, %rd4, %rd182;
	ld.global.u32 	%r167, [%rd183+4];
	st.local.u32 	[%rd27], %r167;
	{ // callseq 8, 0
	.param .b64 param0;
	st.param.b64 	[param0], %rd178;
	.param .b64 param1;
	st.param.b64 	[param1], %rd172;
	.param .b32 retval0;
	call.uni (retval0), 
	vprintf, 
	(
	param0, 
	param1
	);
	ld.param.b32 	%r168, [retval0];
	} // callseq 8
	ld.shared.u32 	%r170, [_ZZ18INDEXING_STRUCTUREPdPiS_S0_S0_P14IndexStructurePS2_E7chainID];
	mul.lo.s32 	%r171, %r170, 100;
	cvt.s64.s32 	%rd184, %r171;
	add.s64 	%rd185, %rd201, %rd184;
	shl.b64 	%rd186, %rd185, 2;
	add.s64 	%rd187, %rd4, %rd186;
	ld.global.u32 	%r172, [%rd187+8];
	st.local.u32 	[%rd27], %r172;
	{ // callseq 9, 0
	.param .b64 param0;
	st.param.b64 	[param0], %rd178;
	.param .b64 param1;
	st.param.b64 	[param1], %rd172;
	.param .b32 retval0;
	call.uni (retval0), 
	vprintf, 
	(
	param0, 
	param1
	);
	ld.param.b32 	%r173, [retval0];
	} // callseq 9
	ld.shared.u32 	%r175, [_ZZ18INDEXING_STRUCTUREPdPiS_S0_S0_P14IndexStructurePS2_E7chainID];
	mul.lo.s32 	%r176, %r175, 100;
	cvt.s64.s32 	%rd188, %r176;
	add.s64 	%rd189, %rd201, %rd188;
	shl.b64 	%rd190, %rd189, 2;
	add.s64 	%rd191, %rd4, %rd190;
	ld.global.u32 	%r177, [%rd191+12];
	st.local.u32 	[%rd27], %r177;
	{ // callseq 10, 0
	.param .b64 param0;
	st.param.b64 	[param0], %rd178;
	.param .b64 param1;
	st.param.b64 	[param1], %rd172;
	.param .b32 retval0;
	call.uni (retval0), 
	vprintf, 
	(
	param0, 
	param1
	);
	ld.param.b32 	%r178, [retval0];
	} // callseq 10
	add.s64 	%rd201, %rd201, 4;
	cvt.u32.u64 	%r180, %rd201;
	setp.ne.s32 	%p67, %r180, 100;
	@%p67 bra 	$L__BB0_78;
	mov.u64 	%rd192, $str$3;
	cvta.global.u64 	%rd193, %rd192;
	{ // callseq 11, 0
	.param .b64 param0;
	st.param.b64 	[param0], %rd193;
	.param .b64 param1;
	st.param.b64 	[param1], 0;
	.param .b32 retval0;
	call.uni (retval0), 
	vprintf, 
	(
	param0, 
	param1
	);
	ld.param.b32 	%r181, [retval0];
	} // callseq 11
$L__BB0_80:
	bar.sync 	0;
	ret;

}


// ===== COMPILED SASS (sm_100) =====

	.target	sm_100

	.elftype	@"ET_EXEC"


//--------------------- .note.nv.tkinfo           --------------------------
	.section	.note.nv.tkinfo,"",@"SHT_NOTE"
	.sectionflags	@"SHF_NOTE_NV_TKINFO"
	.tkinfo
        /*0018*/ 	.word	0x00000002
        /*0030*/ 	.string	""
        /*0030*/ 	.string	"ptxas"
        /*0030*/ 	.string	"Cuda compilation tools, release 13.0, V13.0.88"
        /*0030*/ 	.string	"Build cuda_13.0.r13.0/compiler.36424714_0"
        /*0030*/ 	.string	"-arch sm_100 -m 64 "



//--------------------- .note.nv.cuinfo           --------------------------
	.section	.note.nv.cuinfo,"",@"SHT_NOTE"
	.sectionflags	@"SHF_NOTE_NV_CUINFO"
        /*0018*/ 	.short	0x0002
        /*001a*/ 	.short	0x0064
        /*001c*/ 	.short	0x0082
	.zero		2


//--------------------- .nv.info                  --------------------------
	.section	.nv.info,"",@"SHT_CUDA_INFO"
	.align	4


	//----- nvinfo : EIATTR_REGCOUNT
	.align		4
        /*0000*/ 	.byte	0x04, 0x2f
        /*0002*/ 	.short	(.L_5 - .L_4)
	.align		4
.L_4:
        /*0004*/ 	.word	index@(_Z18INDEXING_STRUCTUREPdPiS_S0_S0_P14IndexStructurePS2_)
        /*0008*/ 	.word	0x00000020


	//----- nvinfo : EIATTR_FRAME_SIZE
	.align		4
.L_5:
        /*000c*/ 	.byte	0x04, 0x11
        /*000e*/ 	.short	(.L_7 - .L_6)
	.align		4
.L_6:
        /*0010*/ 	.word	index@(_Z18INDEXING_STRUCTUREPdPiS_S0_S0_P14IndexStructurePS2_)
        /*0014*/ 	.word	0x00000020


	//----- nvinfo : EIATTR_MIN_STACK_SIZE
	.align		4
.L_7:
        /*0018*/ 	.byte	0x04, 0x12
        /*001a*/ 	.short	(.L_9 - .L_8)
	.align		4
.L_8:
        /*001c*/ 	.word	index@(_Z18INDEXING_STRUCTUREPdPiS_S0_S0_P14IndexStructurePS2_)
        /*0020*/ 	.word	0x00000020
.L_9:


//--------------------- .nv.compat                --------------------------
	.section	.nv.compat,"",@"SHT_CUDA_COMPAT_INFO"
	.align	4
        /*0000*/ 	.byte	0x02, 0x09, 0x00, 0x00, 0x02, 0x02, 0x01, 0x00, 0x02, 0x05, 0x05, 0x00, 0x03, 0x07, 0x01, 0x01
        /*0010*/ 	.byte	0x02, 0x03, 0x00, 0x00, 0x02, 0x06, 0x01, 0x00, 0x04, 0x0b, 0x08, 0x00, 0x01, 0x00, 0x00, 0x00
        /*0020*/ 	.byte	0x00, 0x00, 0x00, 0x00


//--------------------- .nv.info._Z18INDEXING_STRUCTUREPdPiS_S0_S0_P14IndexStructurePS2_ --------------------------
	.section	.nv.info._Z18INDEXING_STRUCTUREPdPiS_S0_S0_P14IndexStructurePS2_,"",@"SHT_CUDA_INFO"
	.sectionflags	@""
	.align	4


	//----- nvinfo : EIATTR_CUDA_API_VERSION
	.align		4
        /*0000*/ 	.byte	0x04, 0x37
        /*0002*/ 	.short	(.L_11 - .L_10)
.L_10:
        /*0004*/ 	.word	0x00000082


	//----- nvinfo : EIATTR_KPARAM_INFO
	.align		4
.L_11:
        /*0008*/ 	.byte	0x04, 0x17
        /*000a*/ 	.short	(.L_13 - .L_12)
.L_12:
        /*000c*/ 	.word	0x00000000
        /*0010*/ 	.short	0x0006
        /*0012*/ 	.short	0x0030
        /*0014*/ 	.byte	0x00, 0xf5, 0x21, 0x00


	//----- nvinfo : EIATTR_KPARAM_INFO
	.align		4
.L_13:
        /*0018*/ 	.byte	0x04, 0x17
        /*001a*/ 	.short	(.L_15 - .L_14)
.L_14:
        /*001c*/ 	.word	0x00000000
        /*0020*/ 	.short	0x0005
        /*0022*/ 	.short	0x0028
        /*0024*/ 	.byte	0x00, 0xf5, 0x21, 0x00


	//----- nvinfo : EIATTR_KPARAM_INFO
	.align		4
.L_15:
        /*0028*/ 	.byte	0x04, 0x17
        /*002a*/ 	.short	(.L_17 - .L_16)
.L_16:
        /*002c*/ 	.word	0x00000000
        /*0030*/ 	.short	0x0004
        /*0032*/ 	.short	0x0020
        /*0034*/ 	.byte	0x00, 0xf5, 0x21, 0x00


	//----- nvinfo : EIATTR_KPARAM_INFO
	.align		4
.L_17:
        /*0038*/ 	.byte	0x04, 0x17
        /*003a*/ 	.short	(.L_19 - .L_18)
.L_18:
        /*003c*/ 	.word	0x00000000
        /*0040*/ 	.short	0x0003
        /*0042*/ 	.short	0x0018
        /*0044*/ 	.byte	0x00, 0xf5, 0x21, 0x00


	//----- nvinfo : EIATTR_KPARAM_INFO
	.align		4
.L_19:
        /*0048*/ 	.byte	0x04, 0x17
        /*004a*/ 	.short	(.L_21 - .L_20)
.L_20:
        /*004c*/ 	.word	0x00000000
        /*0050*/ 	.short	0x0002
        /*0052*/ 	.short	0x0010
        /*0054*/ 	.byte	0x00, 0xf5, 0x21, 0x00


	//----- nvinfo : EIATTR_KPARAM_INFO
	.align		4
.L_21:
        /*0058*/ 	.byte	0x04, 0x17
        /*005a*/ 	.short	(.L_23 - .L_22)
.L_22:
        /*005c*/ 	.word	0x00000000
        /*0060*/ 	.short	0x0001
        /*0062*/ 	.short	0x0008
        /*0064*/ 	.byte	0x00, 0xf5, 0x21, 0x00


	//----- nvinfo : EIATTR_KPARAM_INFO
	.align		4
.L_23:
        /*0068*/ 	.byte	0x04, 0x17
        /*006a*/ 	.short	(.L_25 - .L_24)
.L_24:
        /*006c*/ 	.word	0x00000000
        /*0070*/ 	.short	0x0000
        /*0072*/ 	.short	0x0000
        /*0074*/ 	.byte	0x00, 0xf5, 0x21, 0x00


	//----- nvinfo : EIATTR_SPARSE_MMA_MASK
	.align		4
.L_25:
        /*0078*/ 	.byte	0x03, 0x50
        /*007a*/ 	.short	0x0000


	//----- nvinfo : EIATTR_MAXREG_COUNT
	.align		4
        /*007c*/ 	.byte	0x03, 0x1b
        /*007e*/ 	.short	0x00ff


	//----- nvinfo : EIATTR_NUM_BARRIERS
	.align		4
        /*0080*/ 	.byte	0x02, 0x4c
        /*0082*/ 	.byte	0x01
	.zero		1


	//----- nvinfo : EIATTR_EXTERNS
	.align		4
        /*0084*/ 	.byte	0x04, 0x0f
        /*0086*/ 	.short	(.L_27 - .L_26)


	//   ....[0]....
	.align		4
.L_26:
        /*0088*/ 	.word	index@(vprintf)


	//   ....[1]....
	.align		4
        /*008c*/ 	.word	index@(malloc)


	//----- nvinfo : EIATTR_MERCURY_ISA_VERSION
	.align		4
.L_27:
        /*0090*/ 	.byte	0x03, 0x5f
        /*0092*/ 	.short	0x0101


	//----- nvinfo : EIATTR_VRC_CTA_INIT_COUNT
	.align		4
        /*0094*/ 	.byte	0x02, 0x4a
	.zero		1
	.zero		1


	//----- nvinfo : EIATTR_SYSCALL_OFFSETS
	.align		4
        /*0098*/ 	.byte	0x04, 0x46
        /*009a*/ 	.short	(.L_29 - .L_28)


	//   ....[0]....
.L_28:
        /*009c*/ 	.word	0x00000230


	//   ....[1]....
        /*00a0*/ 	.word	0x000006a0


	//   ....[2]....
        /*00a4*/ 	.word	0x00000b20


	//   ....[3]....
        /*00a8*/ 	.word	0x00001cf0


	//   ....[4]....
        /*00ac*/ 	.word	0x00002870


	//   ....[5]....
        /*00b0*/ 	.word	0x000028c0


	//   ....[6]....
        /*00b4*/ 	.word	0x00003660


	//   ....[7]....
        /*00b8*/ 	.word	0x000037b0


	//   ....[8]....
        /*00bc*/ 	.word	0x000038e0


	//   ....[9]....
        /*00c0*/ 	.word	0x00003a10


	//   ....[10]....
        /*00c4*/ 	.word	0x00003b40


	//   ....[11]....
        /*00c8*/ 	.word	0x00003c00


	//----- nvinfo : EIATTR_EXIT_INSTR_OFFSETS
	.align		4
.L_29:
        /*00cc*/ 	.byte	0x04, 0x1c
        /*00ce*/ 	.short	(.L_31 - .L_30)


	//   ....[0]....
.L_30:
        /*00d0*/ 	.word	0x00003c30


	//----- nvinfo : EIATTR_CRS_STACK_SIZE
	.align		4
.L_31:
        /*00d4*/ 	.byte	0x04, 0x1e
        /*00d6*/ 	.short	(.L_33 - .L_32)
.L_32:
        /*00d8*/ 	.word	0x00000000


	//----- nvinfo : EIATTR_CBANK_PARAM_SIZE
	.align		4
.L_33:
        /*00dc*/ 	.byte	0x03, 0x19
        /*00de*/ 	.short	0x0038


	//----- nvinfo : EIATTR_PARAM_CBANK
	.align		4
        /*00e0*/ 	.byte	0x04, 0x0a
        /*00e2*/ 	.short	(.L_35 - .L_34)
	.align		4
.L_34:
        /*00e4*/ 	.word	index@(.nv.constant0._Z18INDEXING_STRUCTUREPdPiS_S0_S0_P14IndexStructurePS2_)
        /*00e8*/ 	.short	0x0380
        /*00ea*/ 	.short	0x0038


	//----- nvinfo : EIATTR_SW_WAR
	.align		4
.L_35:
        /*00ec*/ 	.byte	0x04, 0x36
        /*00ee*/ 	.short	(.L_37 - .L_36)
.L_36:
        /*00f0*/ 	.word	0x00000008
.L_37:


//--------------------- .nv.callgraph             --------------------------
	.section	.nv.callgraph,"",@"SHT_CUDA_CALLGRAPH"
	.align	4
	.sectionentsize	8
	.align		4
        /*0000*/ 	.word	0x00000000
	.align		4
        /*0004*/ 	.word	0xffffffff
	.align		4
        /*0008*/ 	.word	index@(_Z18INDEXING_STRUCTUREPdPiS_S0_S0_P14IndexStructurePS2_)
	.align		4
        /*000c*/ 	.word	index@(malloc)
	.align		4
        /*0010*/ 	.word	index@(_Z18INDEXING_STRUCTUREPdPiS_S0_S0_P14IndexStructurePS2_)
	.align		4
        /*0014*/ 	.word	index@(vprintf)
	.align		4
        /*0018*/ 	.word	0x00000000
	.align		4
        /*001c*/ 	.word	0xfffffffe
	.align		4
        /*0020*/ 	.word	0x00000000
	.align		4
        /*0024*/ 	.word	0xfffffffd
	.align		4
        /*0028*/ 	.word	0x00000000
	.align		4
        /*002c*/ 	.word	0xfffffffc


//--------------------- .nv.constant4             --------------------------
	.section	.nv.constant4,"a",@progbits
	.align	8
	.align		8
.nv.constant4:
        /*0000*/ 	.dword	vprintf
	.align		8
        /*0008*/ 	.dword	malloc
	.align		8
        /*0010*/ 	.dword	$str
	.align		8
        /*0018*/ 	.dword	$str$1
	.align		8
        /*0020*/ 	.dword	$str$2
	.align		8
        /*0028*/ 	.dword	$str$3


//--------------------- .text._Z18INDEXING_STRUCTUREPdPiS_S0_S0_P14IndexStructurePS2_ --------------------------
	.section	.text._Z18INDEXING_STRUCTUREPdPiS_S0_S0_P14IndexStructurePS2_,"ax",@progbits
	.align	128
        .global         _Z18INDEXING_STRUCTUREPdPiS_S0_S0_P14IndexStructurePS2_
        .type           _Z18INDEXING_STRUCTUREPdPiS_S0_S0_P14IndexStructurePS2_,@function
        .size           _Z18INDEXING_STRUCTUREPdPiS_S0_S0_P14IndexStructurePS2_,(.L_x_64 - _Z18INDEXING_STRUCTUREPdPiS_S0_S0_P14IndexStructurePS2_)
        .other          _Z18INDEXING_STRUCTUREPdPiS_S0_S0_P14IndexStructurePS2_,@"STO_CUDA_ENTRY STV_DEFAULT"
_Z18INDEXING_STRUCTUREPdPiS_S0_S0_P14IndexStructurePS2_:
.text._Z18INDEXING_STRUCTUREPdPiS_S0_S0_P14IndexStructurePS2_:
[----:B------:R-:W0:Y:S01]  /*0000*/  LDC R1, c[0x0][0x37c] ;  /* 0x0000df00ff017b82 */ /* 0x000e220000000800 */
[----:B------:R-:W1:Y:S01]  /*0010*/  S2R R19, SR_TID.X ;  /* 0x0000000000137919 */ /* 0x000e620000002100 */
[----:B------:R-:W2:Y:S01]  /*0020*/  LDCU.64 UR36, c[0x0][0x358] ;  /* 0x00006b00ff2477ac */ /* 0x000ea20008000a00 */
[----:B0-----:R-:W-:Y:S01]  /*0030*/  VIADD R1, R1, 0xffffffe0 ;  /* 0xffffffe001017836 */ /* 0x001fe20000000000 */
[----:B------:R-:W-:Y:S01]  /*0040*/  BSSY.RECONVERGENT B6, `(.L_x_0) ;  /* 0x0000020000067945 */ /* 0x000fe20003800200 */
[----:B------:R-:W0:Y:S01]  /*0050*/  S2R R22, SR_CTAID.X ;  /* 0x0000000000167919 */ /* 0x000e220000002500 */
[----:B------:R-:W3:Y:S01]  /*0060*/  LDCU UR4, c[0x0][0x2f8] ;  /* 0x00005f00ff0477ac */ /* 0x000ee20008000800 */
[----:B------:R-:W4:Y:S01]  /*0070*/  LDCU UR5, c[0x0][0x2fc] ;  /* 0x00005f80ff0577ac */ /* 0x000f220008000800 */
[C---:B-1----:R-:W-:Y:S02]  /*0080*/  ISETP.NE.AND P1, PT, R19.reuse, RZ, PT ;  /* 0x000000ff1300720c */ /* 0x042fe40003f25270 */
[----:B0-----:R-:W-:-:S11]  /*0090*/  LOP3.LUT P0, R16, R19, RZ, R22, 0xfa, !PT ;  /* 0x000000ff13107212 */ /* 0x001fd6000780fa16 */
[----:B------:R-:W0:Y:S01]  /*00a0*/  @!P1 S2R R3, SR_CgaCtaId ;  /* 0x0000000000039919 */ /* 0x000e220000008800 */
[----:B------:R-:W-:Y:S01]  /*00b0*/  @!P1 MOV R0, 0x400 ;  /* 0x0000040000009802 */ /* 0x000fe20000000f00 */
[----:B------:R-:W2:Y:S08]  /*00c0*/  @!P0 LDC.64 R4, c[0x0][0x3b0] ;  /* 0x0000ec00ff048b82 */ /* 0x000eb00000000a00 */
[----:B------:R-:W2:Y:S01]  /*00d0*/  @!P0 LDC.64 R6, c[0x0][0x3a8] ;  /* 0x0000ea00ff068b82 */ /* 0x000ea20000000a00 */
[----:B0-----:R-:W-:-:S05]  /*00e0*/  @!P1 LEA R3, R3, R0, 0x18 ;  /* 0x0000000003039211 */ /* 0x001fca00078ec0ff */
[----:B------:R0:W-:Y:S02]  /*00f0*/  @!P1 STS [R3], R22 ;  /* 0x0000001603009388 */ /* 0x0001e40000000800 */
[----:B------:R-:W-:Y:S01]  /*0100*/  BAR.SYNC.DEFER_BLOCKING 0x0 ;  /* 0x0000000000007b1d */ /* 0x000fe20000010000 */
[----:B---3--:R-:W-:-:S05]  /*0110*/  IADD3 R2, P1, PT, R1, UR4, RZ ;  /* 0x0000000401027c10 */ /* 0x008fca000ff3e0ff */
[----:B----4-:R-:W-:Y:S01]  /*0120*/  IMAD.X R18, RZ, RZ, UR5, P1 ;  /* 0x00000005ff127e24 */ /* 0x010fe200088e06ff */
[----:B--2---:R0:W-:Y:S01]  /*0130*/  @!P0 STG.E.64 desc[UR36][R4.64], R6 ;  /* 0x0000000604008986 */ /* 0x0041e2000c101b24 */
[----:B------:R-:W-:Y:S01]  /*0140*/  BAR.SYNC.DEFER_BLOCKING 0x0 ;  /* 0x0000000000007b1d */ /* 0x000fe20000010000 */
[----:B------:R-:W-:-:S13]  /*0150*/  ISETP.NE.AND P0, PT, R16, RZ, PT ;  /* 0x000000ff1000720c */ /* 0x000fda0003f05270 */
[----:B0-----:R-:W-:Y:S05]  /*0160*/  @P0 BRA `(.L_x_1) ;  /* 0x0000000000340947 */ /* 0x001fea0003800000 */
[----:B------:R-:W0:Y:S01]  /*0170*/  LDC.64 R10, c[0x0][0x388] ;  /* 0x0000e200ff0a7b82 */ /* 0x000e220000000a00 */
[----:B------:R-:W-:Y:S01]  /*0180*/  MOV R8, 0x0 ;  /* 0x0000000000087802 */ /* 0x000fe20000000f00 */
[----:B------:R-:W1:Y:S01]  /*0190*/  LDCU.64 UR4, c[0x4][0x10] ;  /* 0x01000200ff0477ac */ /* 0x000e620008000a00 */
[----:B0-----:R-:W2:Y:S04]  /*01a0*/  LDG.E R12, desc[UR36][R10.64] ;  /* 0x000000240a0c7981 */ /* 0x001ea8000c1e1900 */
[----:B------:R-:W2:Y:S01]  /*01b0*/  LDG.E R13, desc[UR36][R10.64+0x4] ;  /* 0x000004240a0d7981 */ /* 0x000ea2000c1e1900 */
[----:B------:R-:W0:Y:S01]  /*01c0*/  LDC.64 R8, c[0x4][R8] ;  /* 0x0100000008087b82 */ /* 0x000e220000000a00 */
[----:B-1----:R-:W-:Y:S01]  /*01d0*/  IMAD.U32 R4, RZ, RZ, UR4 ;  /* 0x00000004ff047e24 */ /* 0x002fe2000f8e00ff */
[----:B------:R-:W-:Y:S01]  /*01e0*/  MOV R5, UR5 ;  /* 0x0000000500057c02 */ /* 0x000fe20008000f00 */
[----:B------:R-:W-:-:S02]  /*01f0*/  IMAD.MOV.U32 R6, RZ, RZ, R2 ;  /* 0x000000ffff067224 */ /* 0x000fc400078e0002 */
[----:B------:R-:W-:Y:S01]  /*0200*/  IMAD.MOV.U32 R7, RZ, RZ, R18 ;  /* 0x000000ffff077224 */ /* 0x000fe200078e0012 */
[----:B0-2---:R1:W-:Y:S06]  /*0210*/  STL.64 [R1], R12 ;  /* 0x0000000c01007387 */ /* 0x0053ec0000100a00 */
[----:B------:R-:W-:-:S07]  /*0220*/  LEPC R20, `(.L_x_1) ;  /* 0x000000001014794e */ /* 0x000fce0000000000 */
[----:B-1----:R-:W-:Y:S05]  /*0230*/  CALL.ABS.NOINC R8 ;  /* 0x0000000008007343 */ /* 0x002fea0003c00000 */
.L_x_1:
[----:B------:R-:W-:Y:S05]  /*0240*/  BSYNC.RECONVERGENT B6 ;  /* 0x0000000000067941 */ /* 0x000fea0003800200 */
.L_x_0:
[----:B------:R-:W0:Y:S02]  /*0250*/  LDC.64 R4, c[0x0][0x388] ;  /* 0x0000e200ff047b82 */ /* 0x000e240000000a00 */
[----:B0-----:R-:W2:Y:S04]  /*0260*/  LDG.E R3, desc[UR36][R4.64] ;  /* 0x0000002404037981 */ /* 0x001ea8000c1e1900 */
[----:B------:R-:W3:Y:S01]  /*0270*/  LDG.E R0, desc[UR36][R4.64+0x4] ;  /* 0x0000042404007981 */ /* 0x000ee2000c1e1900 */
[----:B--2---:R-:W-:-:S05]  /*0280*/  IMAD.IADD R3, R3, 0x1, R22 ;  /* 0x0000000103037824 */ /* 0x004fca00078e0216 */
[----:B---3--:R-:W-:-:S13]  /*0290*/  ISETP.GE.AND P0, PT, R3, R0, PT ;  /* 0x000000000300720c */ /* 0x008fda0003f06270 */
[----:B------:R-:W-:Y:S05]  /*02a0*/  @P0 BRA `(.L_x_2) ;  /* 0x0000000000b80947 */ /* 0x000fea0003800000 */
[----:B------:R-:W0:Y:S02]  /*02b0*/  LDC.64 R4, c[0x0][0x398] ;  /* 0x0000e600ff047b82 */ /* 0x000e240000000a00 */
[----:B0-----:R0:W5:Y:S02]  /*02c0*/  LDG.E R17, desc[UR36][R4.64] ;  /* 0x0000002404117981 */ /* 0x001164000c1e1900 */
.L_x_7:
[----:B-----5:R-:W-:Y:S01]  /*02d0*/  ISETP.GE.AND P0, PT, R19, R17, PT ;  /* 0x000000111300720c */ /* 0x020fe20003f06270 */
[----:B------:R-:W-:-:S12]  /*02e0*/  BSSY.RECONVERGENT B0, `(.L_x_3) ;  /* 0x0000027000007945 */ /* 0x000fd80003800200 */
[----:B-1----:R-:W-:Y:S05]  /*02f0*/  @P0 BRA `(.L_x_4) ;  /* 0x0000000000940947 */ /* 0x002fea0003800000 */
[----:B------:R-:W1:Y:S01]  /*0300*/  LDC.64 R10, c[0x0][0x3b0] ;  /* 0x0000ec00ff0a7b82 */ /* 0x000e620000000a00 */
[----:B------:R-:W-:Y:S01]  /*0310*/  BSSY.RECONVERGENT B1, `(.L_x_5) ;  /* 0x0000022000017945 */ /* 0x000fe20003800200 */
[----:B------:R-:W-:-:S06]  /*0320*/  MOV R0, R19 ;  /* 0x0000001300007202 */ /* 0x000fcc0000000f00 */
[----:B------:R-:W2:Y:S08]  /*0330*/  LDC.64 R8, c[0x0][0x388] ;  /* 0x0000e200ff087b82 */ /* 0x000eb00000000a00 */
[----:B------:R-:W3:Y:S08]  /*0340*/  LDC.64 R6, c[0x0][0x390] ;  /* 0x0000e400ff067b82 */ /* 0x000ef00000000a00 */
[----:B0-----:R-:W0:Y:S01]  /*0350*/  LDC.64 R4, c[0x0][0x398] ;  /* 0x0000e600ff047b82 */ /* 0x001e220000000a00 */
[----:B-1----:R-:W-:-:S07]  /*0360*/  IMAD.WIDE R12, R3, 0x8, R10 ;  /* 0x00000008030c7825 */ /* 0x002fce00078e020a */
.L_x_6:
[----:B--2---:R-:W2:Y:S04]  /*0370*/  LDG.E R15, desc[UR36][R8.64+0x4] ;  /* 0x00000424080f7981 */ /* 0x004ea8000c1e1900 */
[----:B------:R-:W4:Y:S04]  /*0380*/  LDG.E R20, desc[UR36][R8.64] ;  /* 0x0000002408147981 */ /* 0x000f28000c1e1900 */
[----:B------:R-:W5:Y:S01]  /*0390*/  LDG.E.64 R26, desc[UR36][R12.64] ;  /* 0x000000240c1a7981 */ /* 0x000f62000c1e1b00 */
[----:B--2---:R-:W-:Y:S02]  /*03a0*/  IMAD.IADD R14, R15, 0x1, R0 ;  /* 0x000000010f0e7824 */ /* 0x004fe400078e0200 */
[----:B----4-:R-:W-:-:S04]  /*03b0*/  IMAD.IADD R20, R3, 0x1, -R20 ;  /* 0x0000000103147824 */ /* 0x010fc800078e0a14 */
[----:B------:R-:W-:-:S04]  /*03c0*/  IMAD R29, R20, R17, R14 ;  /* 0x00000011141d7224 */ /* 0x000fc800078e020e */
[----:B------:R-:W-:-:S06]  /*03d0*/  IMAD.WIDE R28, R29, 0x8, R10 ;  /* 0x000000081d1c7825 */ /* 0x000fcc00078e020a */
[----:B------:R-:W2:Y:S01]  /*03e0*/  LDG.E.64 R28, desc[UR36][R28.64] ;  /* 0x000000241c1c7981 */ /* 0x000ea2000c1e1b00 */
[----:B-----5:R-:W-:-:S05]  /*03f0*/  IMAD.WIDE.U32 R26, R0, 0x8, R26 ;  /* 0x00000008001a7825 */ /* 0x020fca00078e001a */
[----:B--2---:R1:W-:Y:S04]  /*0400*/  ST.E.64 desc[UR36][R26.64+0x18], R28 ;  /* 0x0000181c1a007985 */ /* 0x0043e8000c101b24 */
[----:B-1----:R-:W2:Y:S04]  /*0410*/  LDG.E.64 R26, desc[UR36][R12.64] ;  /* 0x000000240c1a7981 */ /* 0x002ea8000c1e1b00 */
[----:B--2---:R1:W-:Y:S04]  /*0420*/  ST.E desc[UR36][R26.64], RZ ;  /* 0x000000ff1a007985 */ /* 0x0043e8000c101924 */
[----:B------:R-:W2:Y:S04]  /*0430*/  LDG.E.64 R20, desc[UR36][R12.64] ;  /* 0x000000240c147981 */ /* 0x000ea8000c1e1b00 */
[----:B---3--:R-:W3:Y:S01]  /*0440*/  LDG.E.64 R14, desc[UR36][R6.64] ;  /* 0x00000024060e7981 */ /* 0x008ee2000c1e1b00 */
[----:B------:R-:W3:Y:S01]  /*0450*/  I2F.F64.U32 R24, R0 ;  /* 0x0000000000187312 */ /* 0x000ee20000201800 */
[----:B--2---:R-:W-:-:S06]  /*0460*/  IMAD.WIDE.U32 R20, R0, 0x8, R20 ;  /* 0x0000000800147825 */ /* 0x004fcc00078e0014 */
[----:B------:R-:W2:Y:S01]  /*0470*/  LD.E.64 R20, desc[UR36][R20.64+0x18] ;  /* 0x0000182414147980 */ /* 0x000ea2000c101b00 */
[----:B---3--:R-:W-:-:S07]  /*0480*/  DFMA R14, R24, 1.5, R14 ;  /* 0x3ff80000180e782b */ /* 0x008fce000000000e */
[----:B--2---:R4:W-:Y:S04]  /*0490*/  ST.E.64 desc[UR36][R20.64+0x8], R14 ;  /* 0x0000080e14007985 */ /* 0x0049e8000c101b24 */
[----:B------:R-:W2:Y:S01]  /*04a0*/  LDG.E.64 R24, desc[UR36][R12.64] ;  /* 0x000000240c187981 */ /* 0x000ea2000c1e1b00 */
[----:B-1----:R-:W-:Y:S01]  /*04b0*/  DADD R26, R14, 1.5 ;  /* 0x3ff800000e1a7429 */ /* 0x002fe20000000000 */
[----:B--2---:R-:W-:-:S06]  /*04c0*/  IMAD.WIDE.U32 R24, R0, 0x8, R24 ;  /* 0x0000000800187825 */ /* 0x004fcc00078e0018 */
[----:B------:R-:W2:Y:S01]  /*04d0*/  LD.E.64 R24, desc[UR36][R24.64+0x18] ;  /* 0x0000182418187980 */ /* 0x000ea2000c101b00 */
[----:B------:R-:W-:-:S03]  /*04e0*/  VIADD R0, R0, 0x40 ;  /* 0x0000004000007836 */ /* 0x000fc60000000000 */
[----:B--2---:R4:W-:Y:S04]  /*04f0*/  ST.E.64 desc[UR36][R24.64+0x10], R26 ;  /* 0x0000101a18007985 */ /* 0x0049e8000c101b24 */
[----:B0-----:R-:W2:Y:S02]  /*0500*/  LDG.E R17, desc[UR36][R4.64] ;  /* 0x0000002404117981 */ /* 0x001ea4000c1e1900 */
[----:B--2---:R-:W-:-:S13]  /*0510*/  ISETP.GE.AND P0, PT, R0, R17, PT ;  /* 0x000000110000720c */ /* 0x004fda0003f06270 */
[----:B----4-:R-:W-:Y:S05]  /*0520*/  @!P0 BRA `(.L_x_6) ;  /* 0xfffffffc00908947 */ /* 0x010fea000383ffff */
[----:B------:R-:W-:Y:S05]  /*0530*/  BSYNC.RECONVERGENT B1 ;  /* 0x0000000000017941 */ /* 0x000fea0003800200 */
.L_x_5:
[----:B------:R1:W5:Y:S02]  /*0540*/  LDG.E R0, desc[UR36][R8.64+0x4] ;  /* 0x0000042408007981 */ /* 0x000364000c1e1900 */
.L_x_4:
[----:B------:R-:W-:Y:S05]  /*0550*/  BSYNC.RECONVERGENT B0 ;  /* 0x0000000000007941 */ /* 0x000fea0003800200 */
.L_x_3:
[----:B------:R-:W-:-:S04]  /*0560*/  IADD3 R3, PT, PT, R3, 0x40, RZ ;  /* 0x0000004003037810 */ /* 0x000fc80007ffe0ff */
[----:B-----5:R-:W-:-:S13]  /*0570*/  ISETP.GE.AND P0, PT, R3, R0, PT ;  /* 0x000000000300720c */ /* 0x020fda0003f06270 */
[----:B------:R-:W-:Y:S05]  /*0580*/  @!P0 BRA `(.L_x_7) ;  /* 0xfffffffc00508947 */ /* 0x000fea000383ffff */
.L_x_2:
[----:B------:R-:W-:Y:S01]  /*0590*/  ISETP.NE.AND P0, PT, R16, RZ, PT ;  /* 0x000000ff1000720c */ /* 0x000fe20003f05270 */
[----:B------:R-:W-:Y:S05]  /*05a0*/  WARPSYNC.ALL ;  /* 0x0000000000007948 */ /* 0x000fea0003800000 */
[----:B------:R-:W-:Y:S06]  /*05b0*/  BAR.SYNC.DEFER_BLOCKING 0x0 ;  /* 0x0000000000007b1d */ /* 0x000fec0000010000 */
[----:B------:R-:W-:Y:S04]  /*05c0*/  BSSY.RECONVERGENT B6, `(.L_x_8) ;  /* 0x000000f000067945 */ /* 0x000fe80003800200 */
[----:B------:R-:W-:Y:S05]  /*05d0*/  @P0 BRA `(.L_x_9) ;  /* 0x0000000000340947 */ /* 0x000fea0003800000 */
[----:B------:R-:W2:Y:S01]  /*05e0*/  LDC.64 R12, c[0x0][0x388] ;  /* 0x0000e200ff0c7b82 */ /* 0x000ea20000000a00 */
[----:B-1----:R-:W-:Y:S01]  /*05f0*/  MOV R8, 0x0 ;  /* 0x0000000000087802 */ /* 0x002fe20000000f00 */
[----:B------:R-:W0:Y:S01]  /*0600*/  LDCU.64 UR4, c[0x4][0x10] ;  /* 0x01000200ff0477ac */ /* 0x000e220008000a00 */
[----:B--2---:R-:W2:Y:S04]  /*0610*/  LDG.E R10, desc[UR36][R12.64+0x8] ;  /* 0x000008240c0a7981 */ /* 0x004ea8000c1e1900 */
[----:B------:R-:W2:Y:S01]  /*0620*/  LDG.E R11, desc[UR36][R12.64+0xc] ;  /* 0x00000c240c0b7981 */ /* 0x000ea2000c1e1900 */
[----:B------:R-:W1:Y:S01]  /*0630*/  LDC.64 R8, c[0x4][R8] ;  /* 0x0100000008087b82 */ /* 0x000e620000000a00 */
[----:B0-----:R-:W-:Y:S01]  /*0640*/  IMAD.U32 R4, RZ, RZ, UR4 ;  /* 0x00000004ff047e24 */ /* 0x001fe2000f8e00ff */
[----:B------:R-:W-:Y:S01]  /*0650*/  MOV R7, R18 ;  /* 0x0000001200077202 */ /* 0x000fe20000000f00 */
[----:B------:R-:W-:-:S02]  /*0660*/  IMAD.U32 R5, RZ, RZ, UR5 ;  /* 0x00000005ff057e24 */ /* 0x000fc4000f8e00ff */
[----:B------:R-:W-:Y:S01]  /*0670*/  IMAD.MOV.U32 R6, RZ, RZ, R2 ;  /* 0x000000ffff067224 */ /* 0x000fe200078e0002 */
[----:B-12---:R0:W-:Y:S06]  /*0680*/  STL.64 [R1], R10 ;  /* 0x0000000a01007387 */ /* 0x0061ec0000100a00 */
[----:B------:R-:W-:-:S07]  /*0690*/  LEPC R20, `(.L_x_9) ;  /* 0x000000001014794e */ /* 0x000fce0000000000 */
[----:B0-----:R-:W-:Y:S05]  /*06a0*/  CALL.ABS.NOINC R8 ;  /* 0x0000000008007343 */ /* 0x001fea0003c00000 */
.L_x_9:
[----:B------:R-:W-:Y:S05]  /*06b0*/  BSYNC.RECONVERGENT B6 ;  /* 0x0000000000067941 */ /* 0x000fea0003800200 */
.L_x_8:
[----:B0-----:R-:W0:Y:S02]  /*06c0*/  LDC.64 R4, c[0x0][0x388] ;  /* 0x0000e200ff047b82 */ /* 0x001e240000000a00 */
[----:B0-----:R-:W2:Y:S04]  /*06d0*/  LDG.E R3, desc[UR36][R4.64+0x8] ;  /* 0x0000082404037981 */ /* 0x001ea8000c1e1900 */
[----:B------:R-:W3:Y:S01]  /*06e0*/  LDG.E R0, desc[UR36][R4.64+0xc] ;  /* 0x00000c2404007981 */ /* 0x000ee2000c1e1900 */
[----:B--2---:R-:W-:-:S05]  /*06f0*/  IMAD.IADD R3, R3, 0x1, R22 ;  /* 0x0000000103037824 */ /* 0x004fca00078e0216 */
[----:B---3--:R-:W-:-:S13]  /*0700*/  ISETP.GE.AND P0, PT, R3, R0, PT ;  /* 0x000000000300720c */ /* 0x008fda0003f06270 */
[----:B------:R-:W-:Y:S05]  /*0710*/  @P0 BRA `(.L_x_10) ;  /* 0x0000000000bc0947 */ /* 0x000fea0003800000 */
[----:B------:R-:W0:Y:S02]  /*0720*/  LDC.64 R4, c[0x0][0x398] ;  /* 0x0000e600ff047b82 */ /* 0x000e240000000a00 */
[----:B0-----:R0:W5:Y:S02]  /*0730*/  LDG.E R17, desc[UR36][R4.64+0x4] ;  /* 0x0000042404117981 */ /* 0x001164000c1e1900 */
.L_x_15:
[----:B-----5:R-:W-:Y:S01]  /*0740*/  ISETP.GE.AND P0, PT, R19, R17, PT ;  /* 0x000000111300720c */ /* 0x020fe20003f06270 */
[----:B------:R-:W-:-:S12]  /*0750*/  BSSY.RECONVERGENT B0, `(.L_x_11) ;  /* 0x0000028000007945 */ /* 0x000fd80003800200 */
[----:B--2---:R-:W-:Y:S05]  /*0760*/  @P0 BRA `(.L_x_12) ;  /* 0x0000000000980947 */ /* 0x004fea0003800000 */
[----:B------:R-:W2:Y:S01]  /*0770*/  LDC.64 R10, c[0x0][0x3b0] ;  /* 0x0000ec00ff0a7b82 */ /* 0x000ea20000000a00 */
[----:B------:R-:W-:Y:S01]  /*0780*/  BSSY.RECONVERGENT B1, `(.L_x_13) ;  /* 0x0000023000017945 */ /* 0x000fe20003800200 */
[----:B------:R-:W-:-:S06]  /*0790*/  IMAD.MOV.U32 R0, RZ, RZ, R19 ;  /* 0x000000ffff007224 */ /* 0x000fcc00078e0013 */
[----:B-1----:R-:W1:Y:S08]  /*07a0*/  LDC.64 R8, c[0x0][0x388] ;  /* 0x0000e200ff087b82 */ /* 0x002e700000000a00 */
[----:B------:R-:W3:Y:S08]  /*07b0*/  LDC.64 R6, c[0x0][0x390] ;  /* 0x0000e400ff067b82 */ /* 0x000ef00000000a00 */
[----:B0-----:R-:W0:Y:S01]  /*07c0*/  LDC.64 R4, c[0x0][0x398] ;  /* 0x0000e600ff047b82 */ /* 0x001e220000000a00 */
[----:B--2---:R-:W-:-:S07]  /*07d0*/  IMAD.WIDE R12, R3, 0x8, R10 ;  /* 0x00000008030c7825 */ /* 0x004fce00078e020a */
.L_x_14:
[----:B-1----:R-:W2:Y:S04]  /*07e0*/  LDG.E R20, desc[UR36][R8.64+0x8] ;  /* 0x0000082408147981 */ /* 0x002ea8000c1e1900 */
[----:B------:R-:W4:Y:S04]  /*07f0*/  LDG.E R15, desc[UR36][R8.64+0xc] ;  /* 0x00000c24080f7981 */ /* 0x000f28000c1e1900 */
[----:B------:R-:W5:Y:S01]  /*0800*/  LDG.E.64 R26, desc[UR36][R12.64] ;  /* 0x000000240c1a7981 */ /* 0x000f62000c1e1b00 */
[----:B--2---:R-:W-:Y:S01]  /*0810*/  IADD3 R20, PT, PT, -R20, R3, RZ ;  /* 0x0000000314147210 */ /* 0x004fe20007ffe1ff */
[----:B----4-:R-:W-:-:S04]  /*0820*/  IMAD.IADD R14, R15, 0x1, R0 ;  /* 0x000000010f0e7824 */ /* 0x010fc800078e0200 */
[----:B------:R-:W-:-:S04]  /*0830*/  IMAD R29, R20, R17, R14 ;  /* 0x00000011141d7224 */ /* 0x000fc800078e020e */
[----:B------:R-:W-:-:S06]  /*0840*/  IMAD.WIDE R28, R29, 0x8, R10 ;  /* 0x000000081d1c7825 */ /* 0x000fcc00078e020a */
[----:B------:R-:W2:Y:S01]  /*0850*/  LDG.E.64 R28, desc[UR36][R28.64] ;  /* 0x000000241c1c7981 */ /* 0x000ea2000c1e1b00 */
[----:B-----5:R-:W-:-:S05]  /*0860*/  IMAD.WIDE.U32 R26, R0, 0x8, R26 ;  /* 0x00000008001a7825 */ /* 0x020fca00078e001a */
[----:B--2---:R1:W-:Y:S04]  /*0870*/  ST.E.64 desc[UR36][R26.64+0x18], R28 ;  /* 0x0000181c1a007985 */ /* 0x0043e8000c101b24 */
[----:B-1----:R-:W2:Y:S01]  /*0880*/  LDG.E.64 R26, desc[UR36][R12.64] ;  /* 0x000000240c1a7981 */ /* 0x002ea2000c1e1b00 */
[----:B------:R-:W-:-:S05]  /*0890*/  IMAD.MOV.U32 R17, RZ, RZ, 0x1 ;  /* 0x00000001ff117424 */ /* 0x000fca00078e00ff */
[----:B--2---:R1:W-:Y:S04]  /*08a0*/  ST.E desc[UR36][R26.64], R17 ;  /* 0x000000111a007985 */ /* 0x0043e8000c101924 */
[----:B------:R-:W2:Y:S04]  /*08b0*/  LDG.E.64 R20, desc[UR36][R12.64] ;  /* 0x000000240c147981 */ /* 0x000ea8000c1e1b00 */
[----:B---3--:R-:W3:Y:S01]  /*08c0*/  LDG.E.64 R14, desc[UR36][R6.64+0x8] ;  /* 0x00000824060e7981 */ /* 0x008ee2000c1e1b00 */
[----:B------:R-:W3:Y:S01]  /*08d0*/  I2F.F64.U32 R24, R0 ;  /* 0x0000000000187312 */ /* 0x000ee20000201800 */
[----:B--2---:R-:W-:-:S06]  /*08e0*/  IMAD.WIDE.U32 R20, R0, 0x8, R20 ;  /* 0x0000000800147825 */ /* 0x004fcc00078e0014 */
[----:B------:R-:W2:Y:S01]  /*08f0*/  LD.E.64 R20, desc[UR36][R20.64+0x18] ;  /* 0x0000182414147980 */ /* 0x000ea2000c101b00 */
[----:B---3--:R-:W-:-:S07]  /*0900*/  DFMA R14, R24, 1.5, R14 ;  /* 0x3ff80000180e782b */ /* 0x008fce000000000e */
[----:B--2---:R2:W-:Y:S04]  /*0910*/  ST.E.64 desc[UR36][R20.64+0x8], R14 ;  /* 0x0000080e14007985 */ /* 0x0045e8000c101b24 */
[----:B------:R-:W3:Y:S01]  /*0920*/  LDG.E.64 R24, desc[UR36][R12.64] ;  /* 0x000000240c187981 */ /* 0x000ee2000c1e1b00 */
[----:B-1----:R-:W-:Y:S01]  /*0930*/  DADD R26, R14, 1.5 ;  /* 0x3ff800000e1a7429 */ /* 0x002fe20000000000 */
[----:B---3--:R-:W-:-:S06]  /*0940*/  IMAD.WIDE.U32 R24, R0, 0x8, R24 ;  /* 0x0000000800187825 */ /* 0x008fcc00078e0018 */
[----:B------:R-:W3:Y:S01]  /*0950*/  LD.E.64 R24, desc[UR36][R24.64+0x18] ;  /* 0x0000182418187980 */ /* 0x000ee2000c101b00 */
[----:B------:R-:W-:-:S03]  /*0960*/  VIADD R0, R0, 0x40 ;  /* 0x0000004000007836 */ /* 0x000fc60000000000 */
[----:B---3--:R2:W-:Y:S04]  /*0970*/  ST.E.64 desc[UR36][R24.64+0x10], R26 ;  /* 0x0000101a18007985 */ /* 0x0085e8000c101b24 */
[----:B0-----:R-:W3:Y:S02]  /*0980*/  LDG.E R17, desc[UR36][R4.64+0x4] ;  /* 0x0000042404117981 */ /* 0x001ee4000c1e1900 */
[----:B---3--:R-:W-:-:S13]  /*0990*/  ISETP.GE.AND P0, PT, R0, R17, PT ;  /* 0x000000110000720c */ /* 0x008fda0003f06270 */
[----:B--2---:R-:W-:Y:S05]  /*09a0*/  @!P0 BRA `(.L_x_14) ;  /* 0xfffffffc008c8947 */ /* 0x004fea000383ffff */
[----:B------:R-:W-:Y:S05]  /*09b0*/  BSYNC.RECONVERGENT B1 ;  /* 0x0000000000017941 */ /* 0x000fea0003800200 */
.L_x_13:
[----:B------:R2:W5:Y:S02]  /*09c0*/  LDG.E R0, desc[UR36][R8.64+0xc] ;  /* 0x00000c2408007981 */ /* 0x000564000c1e1900 */
.L_x_12:
[----:B------:R-:W-:Y:S05]  /*09d0*/  BSYNC.RECONVERGENT B0 ;  /* 0x0000000000007941 */ /* 0x000fea0003800200 */
.L_x_11:
[----:B------:R-:W-:-:S05]  /*09e0*/  VIADD R3, R3, 0x40 ;  /* 0x0000004003037836 */ /* 0x000fca0000000000 */
[----:B-----5:R-:W-:-:S13]  /*09f0*/  ISETP.GE.AND P0, PT, R3, R0, PT ;  /* 0x000000000300720c */ /* 0x020fda0003f06270 */
[----:B------:R-:W-:Y:S05]  /*0a00*/  @!P0 BRA `(.L_x_15) ;  /* 0xfffffffc004c8947 */ /* 0x000fea000383ffff */
.L_x_10:
[----:B------:R-:W-:Y:S01]  /*0a10*/  ISETP.NE.AND P0, PT, R16, RZ, PT ;  /* 0x000000ff1000720c */ /* 0x000fe20003f05270 */
[----:B------:R-:W-:Y:S05]  /*0a20*/  WARPSYNC.ALL ;  /* 0x0000000000007948 */ /* 0x000fea0003800000 */
[----:B------:R-:W-:Y:S06]  /*0a30*/  BAR.SYNC.DEFER_BLOCKING 0x0 ;  /* 0x0000000000007b1d */ /* 0x000fec0000010000 */
[----:B------:R-:W-:Y:S04]  /*0a40*/  BSSY.RECONVERGENT B6, `(.L_x_16) ;  /* 0x000000f000067945 */ /* 0x000fe80003800200 */
[----:B------:R-:W-:Y:S05]  /*0a50*/  @P0 BRA `(.L_x_17) ;  /* 0x0000000000340947 */ /* 0x000fea0003800000 */
[----:B------:R-:W1:Y:S01]  /*0a60*/  LDC.64 R10, c[0x0][0x388] ;  /* 0x0000e200ff0a7b82 */ /* 0x000e620000000a00 */
[----:B------:R-:W-:Y:S01]  /*0a70*/  MOV R0, 0x0 ;  /* 0x0000000000007802 */ /* 0x000fe20000000f00 */
[----:B------:R-:W0:Y:S01]  /*0a80*/  LDCU.64 UR4, c[0x4][0x10] ;  /* 0x01000200ff0477ac */ /* 0x000e220008000a00 */
[----:B-12---:R-:W2:Y:S04]  /*0a90*/  LDG.E R8, desc[UR36][R10.64+0x10] ;  /* 0x000010240a087981 */ /* 0x006ea8000c1e1900 */
[----:B------:R-:W2:Y:S01]  /*0aa0*/  LDG.E R9, desc[UR36][R10.64+0x14] ;  /* 0x000014240a097981 */ /* 0x000ea2000c1e1900 */
[----:B------:R1:W3:Y:S01]  /*0ab0*/  LDC.64 R12, c[0x4][R0] ;  /* 0x01000000000c7b82 */ /* 0x0002e20000000a00 */
[----:B0-----:R-:W-:Y:S01]  /*0ac0*/  MOV R4, UR4 ;  /* 0x0000000400047c02 */ /* 0x001fe20008000f00 */
[----:B------:R-:W-:-:S02]  /*0ad0*/  IMAD.U32 R5, RZ, RZ, UR5 ;  /* 0x00000005ff057e24 */ /* 0x000fc4000f8e00ff */
[----:B------:R-:W-:Y:S02]  /*0ae0*/  IMAD.MOV.U32 R6, RZ, RZ, R2 ;  /* 0x000000ffff067224 */ /* 0x000fe400078e0002 */
[----:B------:R-:W-:Y:S01]  /*0af0*/  IMAD.MOV.U32 R7, RZ, RZ, R18 ;  /* 0x000000ffff077224 */ /* 0x000fe200078e0012 */
[----:B--23--:R1:W-:Y:S06]  /*0b00*/  STL.64 [R1], R8 ;  /* 0x0000000801007387 */ /* 0x00c3ec0000100a00 */
[----:B------:R-:W-:-:S07]  /*0b10*/  LEPC R20, `(.L_x_17) ;  /* 0x000000001014794e */ /* 0x000fce0000000000 */
[----:B-1----:R-:W-:Y:S05]  /*0b20*/  CALL.ABS.NOINC R12 ;  /* 0x000000000c007343 */ /* 0x002fea0003c00000 */
.L_x_17:
[----:B------:R-:W-:Y:S05]  /*0b30*/  BSYNC.RECONVERGENT B6 ;  /* 0x0000000000067941 */ /* 0x000fea0003800200 */
.L_x_16:
[----:B0-----:R-:W0:Y:S02]  /*0b40*/  LDC.64 R4, c[0x0][0x388] ;  /* 0x0000e200ff047b82 */ /* 0x001e240000000a00 */
[----:B0-----:R-:W3:Y:S04]  /*0b50*/  LDG.E R3, desc[UR36][R4.64+0x10] ;  /* 0x0000102404037981 */ /* 0x001ee8000c1e1900 */
[----:B------:R-:W4:Y:S01]  /*0b60*/  LDG.E R0, desc[UR36][R4.64+0x14] ;  /* 0x0000142404007981 */ /* 0x000f22000c1e1900 */
[----:B---3--:R-:W-:-:S04]  /*0b70*/  IADD3 R3, PT, PT, R3, R22, RZ ;  /* 0x0000001603037210 */ /* 0x008fc80007ffe0ff */
[----:B----4-:R-:W-:-:S13]  /*0b80*/  ISETP.GE.AND P0, PT, R3, R0, PT ;  /* 0x000000000300720c */ /* 0x010fda0003f06270 */
[----:B------:R-:W-:Y:S05]  /*0b90*/  @P0 BRA `(.L_x_18) ;  /* 0x0000000c00f80947 */ /* 0x000fea0003800000 */
.L_x_25:
[----:B------:R-:W-:Y:S01]  /*0ba0*/  ISETP.NE.AND P0, PT, R19, RZ, PT ;  /* 0x000000ff1300720c */ /* 0x000fe20003f05270 */
[----:B------:R-:W-:-:S12]  /*0bb0*/  BSSY.RECONVERGENT B0, `(.L_x_19) ;  /* 0x00000f7000007945 */ /* 0x000fd80003800200 */
[----:B----4-:R-:W-:Y:S05]  /*0bc0*/  @!P0 BRA `(.L_x_20) ;  /* 0x0000000000a88947 */ /* 0x010fea0003800000 */
[----:B------:R-:W0:Y:S02]  /*0bd0*/  LDC.64 R10, c[0x0][0x398] ;  /* 0x0000e600ff0a7b82 */ /* 0x000e240000000a00 */
[----:B0-----:R-:W3:Y:S01]  /*0be0*/  LDG.E R0, desc[UR36][R10.64+0x8] ;  /* 0x000008240a007981 */ /* 0x001ee2000c1e1900 */
[----:B------:R-:W-:Y:S01]  /*0bf0*/  BSSY.RECONVERGENT B1, `(.L_x_21) ;  /* 0x0000026000017945 */ /* 0x000fe20003800200 */
[----:B---3--:R-:W-:-:S13]  /*0c00*/  ISETP.GE.AND P0, PT, R19, R0, PT ;  /* 0x000000001300720c */ /* 0x008fda0003f06270 */
[----:B------:R-:W-:Y:S05]  /*0c10*/  @P0 BRA `(.L_x_22) ;  /* 0x00000000008c0947 */ /* 0x000fea0003800000 */
[----:B-12---:R-:W0:Y:S01]  /*0c20*/  LDC.64 R8, c[0x0][0x3b0] ;  /* 0x0000ec00ff087b82 */ /* 0x006e220000000a00 */
[----:B------:R-:W-:Y:S02]  /*0c30*/  IMAD.MOV.U32 R23, RZ, RZ, R0 ;  /* 0x000000ffff177224 */ /* 0x000fe400078e0000 */
[----:B------:R-:W-:-:S05]  /*0c40*/  IMAD.MOV.U32 R0, RZ, RZ, R19 ;  /* 0x000000ffff007224 */ /* 0x000fca00078e0013 */
[----:B------:R-:W1:Y:S08]  /*0c50*/  LDC.64 R6, c[0x0][0x388] ;  /* 0x0000e200ff067b82 */ /* 0x000e700000000a00 */
[----:B------:R-:W2:Y:S01]  /*0c60*/  LDC.64 R4, c[0x0][0x390] ;  /* 0x0000e400ff047b82 */ /* 0x000ea20000000a00 */
[----:B0-----:R-:W-:-:S07]  /*0c70*/  IMAD.WIDE R12, R3, 0x8, R8 ;  /* 0x00000008030c7825 */ /* 0x001fce00078e0208 */
.L_x_23:
[----:B-1----:R-:W3:Y:S04]  /*0c80*/  LDG.E R16, desc[UR36][R6.64+0x10] ;  /* 0x0000102406107981 */ /* 0x002ee8000c1e1900 */
[----:B------:R-:W4:Y:S01]  /*0c90*/  LDG.E R15, desc[UR36][R6.64+0x14] ;  /* 0x00001424060f7981 */ /* 0x000f22000c1e1900 */
[----:B---3--:R-:W-:Y:S01]  /*0ca0*/  IADD3 R16, PT, PT, -R16, R3, RZ ;  /* 0x0000000310107210 */ /* 0x008fe20007ffe1ff */
[----:B----4-:R-:W-:-:S04]  /*0cb0*/  IMAD.IADD R14, R15, 0x1, R0 ;  /* 0x000000010f0e7824 */ /* 0x010fc800078e0200 */
[----:B------:R-:W-:Y:S02]  /*0cc0*/  IMAD R25, R16, R23, R14 ;  /* 0x0000001710197224 */ /* 0x000fe400078e020e */
[----:B------:R-:W3:Y:S02]  /*0cd0*/  LDG.E.64 R14, desc[UR36][R12.64] ;  /* 0x000000240c0e7981 */ /* 0x000ee4000c1e1b00 */
[----:B------:R-:W-:-:S06]  /*0ce0*/  IMAD.WIDE R24, R25, 0x8, R8 ;  /* 0x0000000819187825 */ /* 0x000fcc00078e0208 */
[----:B------:R-:W4:Y:S01]  /*0cf0*/  LDG.E.64 R24, desc[UR36][R24.64] ;  /* 0x0000002418187981 */ /* 0x000f22000c1e1b00 */
[----:B---3--:R-:W-:-:S05]  /*0d00*/  IMAD.WIDE.U32 R26, R0, 0x8, R14 ;  /* 0x00000008001a7825 */ /* 0x008fca00078e000e */
[----:B----4-:R0:W-:Y:S04]  /*0d10*/  ST.E.64 desc[UR36][R26.64+0x18], R24 ;  /* 0x000018181a007985 */ /* 0x0101e8000c101b24 */
[----:B------:R-:W3:Y:S01]  /*0d20*/  LDG.E.64 R28, desc[UR36][R12.64] ;  /* 0x000000240c1c7981 */ /* 0x000ee2000c1e1b00 */
[----:B------:R-:W-:-:S05]  /*0d30*/  IMAD.MOV.U32 R23, RZ, RZ, 0x2 ;  /* 0x00000002ff177424 */ /* 0x000fca00078e00ff */
[----:B---3--:R1:W-:Y:S04]  /*0d40*/  ST.E desc[UR36][R28.64], R23 ;  /* 0x000000171c007985 */ /* 0x0083e8000c101924 */
[----:B------:R-:W3:Y:S04]  /*0d50*/  LDG.E.64 R16, desc[UR36][R12.64] ;  /* 0x000000240c107981 */ /* 0x000ee8000c1e1b00 */
[----:B--2---:R-:W2:Y:S01]  /*0d60*/  LDG.E.64 R14, desc[UR36][R4.64+0x10] ;  /* 0x00001024040e7981 */ /* 0x004ea2000c1e1b00 */
[----:B------:R-:W2:Y:S01]  /*0d70*/  I2F.F64.U32 R20, R0 ;  /* 0x0000000000147312 */ /* 0x000ea20000201800 */
[----:B---3--:R-:W-:-:S06]  /*0d80*/  IMAD.WIDE.U32 R16, R0, 0x8, R16 ;  /* 0x0000000800107825 */ /* 0x008fcc00078e0010 */
[----:B------:R-:W3:Y:S01]  /*0d90*/  LD.E.64 R16, desc[UR36][R16.64+0x18] ;  /* 0x0000182410107980 */ /* 0x000ee2000c101b00 */
[----:B--2---:R-:W-:-:S07]  /*0da0*/  DFMA R14, R20, 1.5, R14 ;  /* 0x3ff80000140e782b */ /* 0x004fce000000000e */
[----:B---3--:R3:W-:Y:S04]  /*0db0*/  ST.E.64 desc[UR36][R16.64+0x8], R14 ;  /* 0x0000080e10007985 */ /* 0x0087e8000c101b24 */
[----:B------:R-:W2:Y:S01]  /*0dc0*/  LDG.E.64 R20, desc[UR36][R12.64] ;  /* 0x000000240c147981 */ /* 0x000ea2000c1e1b00 */
[----:B0-----:R-:W-:Y:S01]  /*0dd0*/  DADD R24, R14, 1.5 ;  /* 0x3ff800000e187429 */ /* 0x001fe20000000000 */
[----:B--2---:R-:W-:-:S06]  /*0de0*/  IMAD.WIDE.U32 R20, R0, 0x8, R20 ;  /* 0x0000000800147825 */ /* 0x004fcc00078e0014 */
[----:B------:R-:W2:Y:S01]  /*0df0*/  LD.E.64 R20, desc[UR36][R20.64+0x18] ;  /* 0x0000182414147980 */ /* 0x000ea2000c101b00 */
[----:B------:R-:W-:-:S03]  /*0e00*/  VIADD R0, R0, 0x40 ;  /* 0x0000004000007836 */ /* 0x000fc60000000000 */
[----:B--2---:R3:W-:Y:S04]  /*0e10*/  ST.E.64 desc[UR36][R20.64+0x10], R24 ;  /* 0x0000101814007985 */ /* 0x0047e8000c101b24 */
[----:B-1----:R-:W2:Y:S02]  /*0e20*/  LDG.E R23, desc[UR36][R10.64+0x8] ;  /* 0x000008240a177981 */ /* 0x002ea4000c1e1900 */
[----:B--2---:R-:W-:-:S13]  /*0e30*/  ISETP.GE.AND P0, PT, R0, R23, PT ;  /* 0x000000170000720c */ /* 0x004fda0003f06270 */
[----:B---3--:R-:W-:Y:S05]  /*0e40*/  @!P0 BRA `(.L_x_23) ;  /* 0xfffffffc008c8947 */ /* 0x008fea000383ffff */
.L_x_22:
[----:B------:R-:W-:Y:S05]  /*0e50*/  BSYNC.RECONVERGENT B1 ;  /* 0x0000000000017941 */ /* 0x000fea0003800200 */
.L_x_21:
[----:B------:R-:W-:Y:S05]  /*0e60*/  BRA `(.L_x_24) ;  /* 0x0000000c002c7947 */ /* 0x000fea0003800000 */
.L_x_20:
[----:B------:R-:W0:Y:S02]  /*0e70*/  LDC.64 R4, c[0x0][0x3b0] ;  /* 0x0000ec00ff047b82 */ /* 0x000e240000000a00 */
[----:B0-----:R-:W-:-:S05]  /*0e80*/  IMAD.WIDE R4, R3, 0x8, R4 ;  /* 0x0000000803047825 */ /* 0x001fca00078e0204 */
[----:B------:R-:W3:Y:S01]  /*0e90*/  LDG.E.64 R6, desc[UR36][R4.64] ;  /* 0x0000002404067981 */ /* 0x000ee2000c1e1b00 */
[----:B------:R-:W-:-:S05]  /*0ea0*/  IMAD.MOV.U32 R0, RZ, RZ, -0x1 ;  /* 0xffffffffff007424 */ /* 0x000fca00078e00ff */
[----:B---3--:R0:W-:Y:S04]  /*0eb0*/  ST.E desc[UR36][R6.64+0x338], R0 ;  /* 0x0003380006007985 */ /* 0x0081e8000c101924 */
[----:B-12---:R-:W2:Y:S04]  /*0ec0*/  LDG.E.64 R8, desc[UR36][R4.64] ;  /* 0x0000002404087981 */ /* 0x006ea8000c1e1b00 */
[----:B--2---:R1:W-:Y:S04]  /*0ed0*/  ST.E desc[UR36][R8.64+0x33c], R0 ;  /* 0x00033c0008007985 */ /* 0x0043e8000c101924 */
[----:B------:R-:W2:Y:S04]  /*0ee0*/  LDG.E.64 R10, desc[UR36][R4.64] ;  /* 0x00000024040a7981 */ /* 0x000ea8000c1e1b00 */
[----:B--2---:R2:W-:Y:S04]  /*0ef0*/  ST.E desc[UR36][R10.64+0x340], R0 ;  /* 0x000340000a007985 */ /* 0x0045e8000c101924 */
[----:B------:R-:W3:Y:S04]  /*0f00*/  LDG.E.64 R12, desc[UR36][R4.64] ;  /* 0x00000024040c7981 */ /* 0x000ee8000c1e1b00 */
[----:B---3--:R3:W-:Y:S04]  /*0f10*/  ST.E desc[UR36][R12.64+0x344], R0 ;  /* 0x000344000c007985 */ /* 0x0087e8000c101924 */
[----:B------:R-:W4:Y:S04]  /*0f20*/  LDG.E.64 R14, desc[UR36][R4.64] ;  /* 0x00000024040e7981 */ /* 0x000f28000c1e1b00 */
[----:B----4-:R4:W-:Y:S04]  /*0f30*/  ST.E desc[UR36][R14.64+0x348], R0 ;  /* 0x000348000e007985 */ /* 0x0109e8000c101924 */
[----:B------:R-:W5:Y:S04]  /*0f40*/  LDG.E.64 R16, desc[UR36][R4.64] ;  /* 0x0000002404107981 */ /* 0x000f68000c1e1b00 */
[----:B-----5:R5:W-:Y:S04]  /*0f50*/  ST.E desc[UR36][R16.64+0x34c], R0 ;  /* 0x00034c0010007985 */ /* 0x020be8000c101924 */
[----:B0-----:R-:W2:Y:S04]  /*0f60*/  LDG.E.64 R6, desc[UR36][R4.64] ;  /* 0x0000002404067981 */ /* 0x001ea8000c1e1b00 */
[----:B--2---:R0:W-:Y:S04]  /*0f70*/  ST.E desc[UR36][R6.64+0x350], R0 ;  /* 0x0003500006007985 */ /* 0x0041e8000c101924 */
[----:B-1----:R-:W2:Y:S04]  /*0f80*/  LDG.E.64 R8, desc[UR36][R4.64] ;  /* 0x0000002404087981 */ /* 0x002ea8000c1e1b00 */
[----:B--2---:R1:W-:Y:S04]  /*0f90*/  ST.E desc[UR36][R8.64+0x354], R0 ;  /* 0x0003540008007985 */ /* 0x0043e8000c101924 */
[----:B------:R-:W2:Y:S04]  /*0fa0*/  LDG.E.64 R10, desc[UR36][R4.64] ;  /* 0x00000024040a7981 */ /* 0x000ea8000c1e1b00 */
[----:B--2---:R2:W-:Y:S04]  /*0fb0*/  ST.E desc[UR36][R10.64+0x358], R0 ;  /* 0x000358000a007985 */ /* 0x0045e8000c101924 */
[----:B---3--:R-:W3:Y:S04]  /*0fc0*/  LDG.E.64 R12, desc[UR36][R4.64] ;  /* 0x00000024040c7981 */ /* 0x008ee8000c1e1b00 */
[----:B---3--:R3:W-:Y:S04]  /*0fd0*/  ST.E desc[UR36][R12.64+0x35c], R0 ;  /* 0x00035c000c007985 */ /* 0x0087e8000c101924 */
[----:B----4-:R-:W4:Y:S04]  /*0fe0*/  LDG.E.64 R14, desc[UR36][R4.64] ;  /* 0x00000024040e7981 */ /* 0x010f28000c1e1b00 */
[----:B----4-:R4:W-:Y:S04]  /*0ff0*/  ST.E desc[UR36][R14.64+0x360], R0 ;  /* 0x000360000e007985 */ /* 0x0109e8000c101924 */
[----:B-----5:R-:W5:Y:S04]  /*1000*/  LDG.E.64 R16, desc[UR36][R4.64] ;  /* 0x0000002404107981 */ /* 0x020f68000c1e1b00 */
        /* <DEDUP_REMOVED lines=169> */
[----:B0-----:R-:W5:Y:S04]  /*1aa0*/  LDG.E.64 R6, desc[UR36][R4.64] ;  /* 0x0000002404067981 */ /* 0x001f68000c1e1b00 */
[----:B-----5:R4:W-:Y:S04]  /*1ab0*/  ST.E desc[UR36][R6.64+0x4b8], R0 ;  /* 0x0004b80006007985 */ /* 0x0209e8000c101924 */
[----:B-1----:R-:W5:Y:S04]  /*1ac0*/  LDG.E.64 R8, desc[UR36][R4.64] ;  /* 0x0000002404087981 */ /* 0x002f68000c1e1b00 */
[----:B-----5:R4:W-:Y:S04]  /*1ad0*/  ST.E desc[UR36][R8.64+0x4bc], R0 ;  /* 0x0004bc0008007985 */ /* 0x0209e8000c101924 */
[----:B--2---:R-:W2:Y:S04]  /*1ae0*/  LDG.E.64 R10, desc[UR36][R4.64] ;  /* 0x00000024040a7981 */ /* 0x004ea8000c1e1b00 */
[----:B--2---:R4:W-:Y:S04]  /*1af0*/  ST.E desc[UR36][R10.64+0x4c0], R0 ;  /* 0x0004c0000a007985 */ /* 0x0049e8000c101924 */
[----:B---3--:R-:W2:Y:S04]  /*1b00*/  LDG.E.64 R12, desc[UR36][R4.64] ;  /* 0x00000024040c7981 */ /* 0x008ea8000c1e1b00 */
[----:B--2---:R4:W-:Y:S02]  /*1b10*/  ST.E desc[UR36][R12.64+0x4c4], R0 ;  /* 0x0004c4000c007985 */ /* 0x0049e4000c101924 */
.L_x_24:
[----:B------:R-:W-:Y:S05]  /*1b20*/  BSYNC.RECONVERGENT B0 ;  /* 0x0000000000007941 */ /* 0x000fea0003800200 */
.L_x_19:
[----:B------:R-:W0:Y:S02]  /*1b30*/  LDC.64 R4, c[0x0][0x388] ;  /* 0x0000e200ff047b82 */ /* 0x000e240000000a00 */
[----:B0-----:R-:W3:Y:S01]  /*1b40*/  LDG.E R4, desc[UR36][R4.64+0x14] ;  /* 0x0000142404047981 */ /* 0x001ee2000c1e1900 */
[----:B------:R-:W-:-:S04]  /*1b50*/  IADD3 R3, PT, PT, R3, 0x40, RZ ;  /* 0x0000004003037810 */ /* 0x000fc80007ffe0ff */
[----:B---3--:R-:W-:-:S13]  /*1b60*/  ISETP.GE.AND P0, PT, R3, R4, PT ;  /* 0x000000040300720c */ /* 0x008fda0003f06270 */
[----:B------:R-:W-:Y:S05]  /*1b70*/  @!P0 BRA `(.L_x_25) ;  /* 0xfffffff000088947 */ /* 0x000fea000383ffff */
.L_x_18:
[----:B------:R-:W-:Y:S05]  /*1b80*/  WARPSYNC.ALL ;  /* 0x0000000000007948 */ /* 0x000fea0003800000 */
[----:B------:R-:W0:Y:S01]  /*1b90*/  LDCU UR4, c[0x0][0x360] ;  /* 0x00006c00ff0477ac */ /* 0x000e220008000800 */
[----:B------:R-:W-:Y:S01]  /*1ba0*/  BAR.SYNC.DEFER_BLOCKING 0x0 ;  /* 0x0000000000007b1d */ /* 0x000fe20000010000 */
[----:B0-----:R-:W-:-:S05]  /*1bb0*/  IMAD R23, R22, UR4, R19 ;  /* 0x0000000416177c24 */ /* 0x001fca000f8e0213 */
[----:B------:R-:W-:-:S13]  /*1bc0*/  ISETP.GT.AND P0, PT, R23, 0x3e7, PT ;  /* 0x000003e71700780c */ /* 0x000fda0003f04270 */
[----:B------:R-:W-:Y:S05]  /*1bd0*/  @P0 BRA `(.L_x_26) ;  /* 0x0000000400480947 */ /* 0x000fea0003800000 */
.L_x_35:
[----:B----4-:R-:W0:Y:S01]  /*1be0*/  LDC.64 R6, c[0x0][0x380] ;  /* 0x0000e000ff067b82 */ /* 0x010e220000000a00 */
[----:B------:R-:W-:-:S04]  /*1bf0*/  IMAD.SHL.U32 R3, R23, 0x2, RZ ;  /* 0x0000000217037824 */ /* 0x000fc800078e00ff */
[----:B0-----:R-:W-:-:S05]  /*1c00*/  IMAD.WIDE R6, R3, 0x8, R6 ;  /* 0x0000000803067825 */ /* 0x001fca00078e0206 */
[----:B-12---:R-:W2:Y:S04]  /*1c10*/  LDG.E.64 R8, desc[UR36][R6.64] ;  /* 0x0000002406087981 */ /* 0x006ea8000c1e1b00 */
[----:B------:R-:W3:Y:S01]  /*1c20*/  LDG.E.64 R12, desc[UR36][R6.64+0x8] ;  /* 0x00000824060c7981 */ /* 0x000ee2000c1e1b00 */
[----:B------:R-:W-:Y:S01]  /*1c30*/  MOV R0, 0x8 ;  /* 0x0000000800007802 */ /* 0x000fe20000000f00 */
[----:B------:R-:W0:Y:S01]  /*1c40*/  LDCU.64 UR4, c[0x0][0x3a8] ;  /* 0x00007500ff0477ac */ /* 0x000e220008000a00 */
[----:B------:R-:W-:Y:S02]  /*1c50*/  IMAD.MOV.U32 R4, RZ, RZ, 0x4c8 ;  /* 0x000004c8ff047424 */ /* 0x000fe400078e00ff */
[----:B------:R1:W4:Y:S01]  /*1c60*/  LDC.64 R14, c[0x4][R0] ;  /* 0x01000000000e7b82 */ /* 0x0003220000000a00 */
[----:B------:R-:W-:Y:S01]  /*1c70*/  IMAD.MOV.U32 R5, RZ, RZ, RZ ;  /* 0x000000ffff057224 */ /* 0x000fe200078e00ff */
[----:B0-----:R-:W-:Y:S01]  /*1c80*/  MOV R16, UR4 ;  /* 0x0000000400107c02 */ /* 0x001fe20008000f00 */
[----:B------:R-:W-:Y:S01]  /*1c90*/  IMAD.U32 R17, RZ, RZ, UR5 ;  /* 0x00000005ff117e24 */ /* 0x000fe2000f8e00ff */
[----:B--2---:R-:W-:Y:S08]  /*1ca0*/  F2F.F32.F64 R10, R8 ;  /* 0x00000008000a7310 */ /* 0x004ff00000301000 */
[----:B---3--:R-:W0:Y:S02]  /*1cb0*/  F2F.F32.F64 R11, R12 ;  /* 0x0000000c000b7310 */ /* 0x008e240000301000 */
[----:B0-----:R1:W-:Y:S01]  /*1cc0*/  STL.64 [R1], R10 ;  /* 0x0000000a01007387 */ /* 0x0013e20000100a00 */
[----:B----4-:R-:W-:Y:S01]  /*1cd0*/  BSSY B6, `(.L_x_27) ;  /* 0x000003f000067945 */ /* 0x010fe20003800000 */
[----:B------:R-:W-:-:S07]  /*1ce0*/  LEPC R20, `(.L_x_28) ;  /* 0x000000001014794e */ /* 0x000fce0000000000 */
[----:B-1----:R-:W-:Y:S05]  /*1cf0*/  CALL.ABS.NOINC R14 ;  /* 0x000000000e007343 */ /* 0x002fea0003c00000 */
.L_x_28:
[----:B------:R-:W2:Y:S01]  /*1d00*/  LD.E R0, desc[UR36][R16.64] ;  /* 0x0000002410007980 */ /* 0x000ea2000c101900 */
[----:B------:R-:W2:Y:S02]  /*1d10*/  LDC.64 R4, c[0x0][0x398] ;  /* 0x0000e600ff047b82 */ /* 0x000ea40000000a00 */
[----:B--2---:R-:W-:-:S05]  /*1d20*/  IMAD.WIDE R4, R0, 0x4, R4 ;  /* 0x0000000400047825 */ /* 0x004fca00078e0204 */
[----:B------:R-:W2:Y:S01]  /*1d30*/  LDG.E R3, desc[UR36][R4.64] ;  /* 0x0000002404037981 */ /* 0x000ea2000c1e1900 */
[----:B------:R-:W-:Y:S01]  /*1d40*/  BSSY B0, `(.L_x_29) ;  /* 0x0000036000007945 */ /* 0x000fe20003800000 */
[----:B------:R-:W-:Y:S02]  /*1d50*/  PLOP3.LUT P0, PT, PT, PT, PT, 0x80, 0x8 ;  /* 0x000000000008781c */ /* 0x000fe40003f0f070 */
[----:B--2---:R-:W-:-:S13]  /*1d60*/  ISETP.GE.AND P1, PT, R3, 0x1, PT ;  /* 0x000000010300780c */ /* 0x004fda0003f26270 */
[----:B------:R-:W-:Y:S05]  /*1d70*/  @!P1 BRA `(.L_x_30) ;  /* 0x0000000000c89947 */ /* 0x000fea0003800000 */
[----:B------:R-:W-:Y:S01]  /*1d80*/  IADD3 R10, P1, PT, R16, 0x18, RZ ;  /* 0x00000018100a7810 */ /* 0x000fe20007f3e0ff */
[----:B------:R-:W-:Y:S02]  /*1d90*/  IMAD.MOV.U32 R4, RZ, RZ, R16 ;  /* 0x000000ffff047224 */ /* 0x000fe400078e0010 */
[----:B------:R-:W-:Y:S01]  /*1da0*/  IMAD.MOV.U32 R5, RZ, RZ, R17 ;  /* 0x000000ffff057224 */ /* 0x000fe200078e0011 */
[----:B------:R-:W-:Y:S02]  /*1db0*/  IADD3.X R11, PT, PT, RZ, R17, RZ, P1, !PT ;  /* 0x00000011ff0b7210 */ /* 0x000fe40000ffe4ff */
[----:B------:R-:W2:Y:S01]  /*1dc0*/  LD.E.64 R16, desc[UR36][R16.64+0x18] ;  /* 0x0000182410107980 */ /* 0x000ea2000c101b00 */
[----:B------:R-:W-:-:S06]  /*1dd0*/  IMAD R12, R0, 0x4, R1 ;  /* 0x00000004000c7824 */ /* 0x000fcc00078e0201 */
[----:B------:R-:W3:Y:S04]  /*1de0*/  LDL R12, [R12] ;  /* 0x000000000c0c7983 */ /* 0x000ee80000100800 */
[----:B--2---:R-:W2:Y:S04]  /*1df0*/  LD.E.64 R6, desc[UR36][R16.64+0x10] ;  /* 0x0000102410067980 */ /* 0x004ea8000c101b00 */
[----:B------:R-:W4:Y:S01]  /*1e00*/  LD.E.64 R8, desc[UR36][R16.64+0x8] ;  /* 0x0000082410087980 */ /* 0x000f22000c101b00 */
[----:B------:R-:W-:Y:S01]  /*1e10*/  BSSY.RELIABLE B1, `(.L_x_31) ;  /* 0x000001a000017945 */ /* 0x000fe20003800100 */
[----:B--2---:R-:W3:Y:S08]  /*1e20*/  F2F.F32.F64 R7, R6 ;  /* 0x0000000600077310 */ /* 0x004ef00000301000 */
[----:B----4-:R-:W0:Y:S01]  /*1e30*/  F2F.F32.F64 R9, R8 ;  /* 0x0000000800097310 */ /* 0x010e220000301000 */
[----:B---3--:R-:W-:-:S04]  /*1e40*/  FSETP.GTU.AND P1, PT, R12, R7, PT ;  /* 0x000000070c00720b */ /* 0x008fc80003f2c000 */
[----:B0-----:R-:W-:-:S13]  /*1e50*/  FSETP.LTU.OR P1, PT, R12, R9, P1 ;  /* 0x000000090c00720b */ /* 0x001fda0000f29400 */
[----:B------:R-:W-:Y:S05]  /*1e60*/  @!P1 BRA `(.L_x_32) ;  /* 0x0000000000449947 */ /* 0x000fea0003800000 */
[----:B------:R-:W-:-:S07]  /*1e70*/  IMAD.MOV.U32 R13, RZ, RZ, RZ ;  /* 0x000000ffff0d7224 */ /* 0x000fce00078e00ff */
.L_x_33:
[----:B------:R-:W-:Y:S01]  /*1e80*/  VIADD R13, R13, 0x1 ;  /* 0x000000010d0d7836 */ /* 0x000fe20000000000 */
[----:B------:R-:W-:Y:S01]  /*1e90*/  IADD3 R10, P2, PT, R10, 0x8, RZ ;  /* 0x000000080a0a7810 */ /* 0x000fe20007f5e0ff */
[----:B------:R-:W-:Y:S01]  /*1ea0*/  IMAD.MOV.U32 R17, RZ, RZ, R5 ;  /* 0x000000ffff117224 */ /* 0x000fe200078e0005 */
[----:B------:R-:W-:Y:S02]  /*1eb0*/  MOV R16, R4 ;  /* 0x0000000400107202 */ /* 0x000fe40000000f00 */
[----:B------:R-:W-:Y:S01]  /*1ec0*/  ISETP.GE.AND P1, PT, R13, R3, PT ;  /* 0x000000030d00720c */ /* 0x000fe20003f26270 */
[----:B------:R-:W-:-:S12]  /*1ed0*/  IMAD.X R11, RZ, RZ, R11, P2 ;  /* 0x000000ffff0b7224 */ /* 0x000fd800010e060b */
[----:B------:R-:W-:Y:S05]  /*1ee0*/  @P1 BREAK.RELIABLE B1 ;  /* 0x0000000000011942 */ /* 0x000fea0003800100 */
[----:B------:R-:W-:Y:S05]  /*1ef0*/  @P1 BRA `(.L_x_30) ;  /* 0x0000000000681947 */ /* 0x000fea0003800000 */
[----:B------:R-:W2:Y:S04]  /*1f00*/  LD.E.64 R16, desc[UR36][R10.64] ;  /* 0x000000240a107980 */ /* 0x000ea8000c101b00 */
[----:B--2---:R-:W2:Y:S04]  /*1f10*/  LD.E.64 R6, desc[UR36][R16.64+0x10] ;  /* 0x0000102410067980 */ /* 0x004ea8000c101b00 */
[----:B------:R-:W3:Y:S01]  /*1f20*/  LD.E.64 R8, desc[UR36][R16.64+0x8] ;  /* 0x0000082410087980 */ /* 0x000ee2000c101b00 */
[----:B--2---:R-:W0:Y:S08]  /*1f30*/  F2F.F32.F64 R7, R6 ;  /* 0x0000000600077310 */ /* 0x004e300000301000 */
[----:B---3--:R-:W1:Y:S01]  /*1f40*/  F2F.F32.F64 R9, R8 ;  /* 0x0000000800097310 */ /* 0x008e620000301000 */
[----:B0-----:R-:W-:-:S04]  /*1f50*/  FSETP.GTU.AND P1, PT, R12, R7, PT ;  /* 0x000000070c00720b */ /* 0x001fc80003f2c000 */
[----:B-1----:R-:W-:-:S13]  /*1f60*/  FSETP.LTU.OR P1, PT, R12, R9, P1 ;  /* 0x000000090c00720b */ /* 0x002fda0000f29400 */
[----:B------:R-:W-:Y:S05]  /*1f70*/  @P1 BRA `(.L_x_33) ;  /* 0xfffffffc00c01947 */ /* 0x000fea000383ffff */
.L_x_32:
[----:B------:R-:W-:-:S13]  /*1f80*/  ISETP.NE.AND P1, PT, R0, 0x1, PT ;  /* 0x000000010000780c */ /* 0x000fda0003f25270 */
[----:B------:R-:W-:Y:S05]  /*1f90*/  @P1 BREAK.RELIABLE B1 ;  /* 0x0000000000011942 */ /* 0x000fea0003800100 */
[----:B------:R-:W-:Y:S05]  /*1fa0*/  @P1 BRA `(.L_x_30) ;  /* 0x00000000003c1947 */ /* 0x000fea0003800000 */
[----:B------:R-:W-:Y:S05]  /*1fb0*/  BSYNC.RELIABLE B1 ;  /* 0x0000000000017941 */ /* 0x000fea0003800100 */
.L_x_31:
[----:B------:R-:W-:-:S07]  /*1fc0*/  IMAD.MOV.U32 R3, RZ, RZ, RZ ;  /* 0x000000ffff037224 */ /* 0x000fce00078e00ff */
.L_x_34:
[----:B------:R-:W2:Y:S01]  /*1fd0*/  LD.E.64 R6, desc[UR36][R10.64] ;  /* 0x000000240a067980 */ /* 0x000ea2000c101b00 */
[----:B------:R-:W-:Y:S01]  /*1fe0*/  MOV R22, 0xffffffff ;  /* 0xffffffff00167802 */ /* 0x000fe20000000f00 */
[----:B------:R-:W-:Y:S05]  /*1ff0*/  YIELD ;  /* 0x0000000000007946 */ /* 0x000fea0003800000 */
[----:B--2---:R-:W-:-:S06]  /*2000*/  IMAD.WIDE.U32 R6, R3, 0x4, R6 ;  /* 0x0000000403067825 */ /* 0x004fcc00078e0006 */
[----:B------:R-:W2:Y:S01]  /*2010*/  ATOM.E.CAS.STRONG.GPU PT, R6, [R6+0x338], R22, R23 ;  /* 0x000338160606738b */ /* 0x000ea200001ee117 */
[C---:B------:R-:W-:Y:S01]  /*2020*/  ISETP.LT.U32.AND P2, PT, R3.reuse, 0x63, PT ;  /* 0x000000630300780c */ /* 0x040fe20003f41070 */
[----:B------:R-:W-:Y:S01]  /*2030*/  VIADD R3, R3, 0x1 ;  /* 0x0000000103037836 */ /* 0x000fe20000000000 */
[----:B------:R-:W-:Y:S01]  /*2040*/  PLOP3.LUT P0, PT, PT, PT, PT, 0x8, 0x80 ;  /* 0x000000000080781c */ /* 0x000fe20003f0e170 */
[----:B------:R-:W-:Y:S02]  /*2050*/  IMAD.MOV.U32 R16, RZ, RZ, R4 ;  /* 0x000000ffff107224 */ /* 0x000fe400078e0004 */
[----:B------:R-:W-:Y:S01]  /*2060*/  IMAD.MOV.U32 R17, RZ, RZ, R5 ;  /* 0x000000ffff117224 */ /* 0x000fe200078e0005 */
[----:B--2---:R-:W-:-:S04]  /*2070*/  ISETP.NE.AND P1, PT, R6, R23, PT ;  /* 0x000000170600720c */ /* 0x004fc80003f25270 */
[----:B------:R-:W-:-:S13]  /*2080*/  ISETP.NE.AND P1, PT, R6, -0x1, P1 ;  /* 0xffffffff0600780c */ /* 0x000fda0000f25270 */
[----:B------:R-:W-:Y:S05]  /*2090*/  @P1 BRA P2, `(.L_x_34) ;  /* 0xfffffffc00cc1947 */ /* 0x000fea000103ffff */
.L_x_30:
[----:B------:R-:W-:Y:S05]  /*20a0*/  BSYNC B0 ;  /* 0x0000000000007941 */ /* 0x000fea0003800000 */
.L_x_29:
[----:B------:R-:W-:Y:S05]  /*20b0*/  @P0 BRA `(.L_x_28) ;  /* 0xfffffffc00100947 */ /* 0x000fea000383ffff */
[----:B------:R-:W-:Y:S05]  /*20c0*/  BSYNC B6 ;  /* 0x0000000000067941 */ /* 0x000fea0003800000 */
.L_x_27:
[C---:B------:R-:W-:Y:S02]  /*20d0*/  ISETP.GE.AND P0, PT, R23.reuse, -0x1c18, PT ;  /* 0xffffe3e81700780c */ /* 0x040fe40003f06270 */
[----:B------:R-:W-:-:S11]  /*20e0*/  IADD3 R23, PT, PT, R23, 0x2000, RZ ;  /* 0x0000200017177810 */ /* 0x000fd60007ffe0ff */
[----:B------:R-:W-:Y:S05]  /*20f0*/  @!P0 BRA `(.L_x_35) ;  /* 0xfffffff800b88947 */ /* 0x000fea000383ffff */
.L_x_26:
[----:B------:R-:W-:Y:S05]  /*2100*/  WARPSYNC.ALL ;  /* 0x0000000000007948 */ /* 0x000fea0003800000 */
[----:B------:R-:W0:Y:S08]  /*2110*/  S2UR UR5, SR_CgaCtaId ;  /* 0x00000000000579c3 */ /* 0x000e300000008800 */
[----:B------:R-:W-:Y:S06]  /*2120*/  BAR.SYNC.DEFER_BLOCKING 0x0 ;  /* 0x0000000000007b1d */ /* 0x000fec0000010000 */
[----:B------:R-:W-:-:S02]  /*2130*/  UMOV UR4, 0x400 ;  /* 0x0000040000047882 */ /* 0x000fc40000000000 */
[----:B0-----:R-:W-:-:S09]  /*2140*/  ULEA UR4, UR5, UR4, 0x18 ;  /* 0x0000000405047291 */ /* 0x001fd2000f8ec0ff */
[----:B----4-:R-:W0:Y:S02]  /*2150*/  LDS R0, [UR4] ;  /* 0x00000004ff007984 */ /* 0x010e240008000800 */
[----:B0-----:R-:W-:-:S13]  /*2160*/  LOP3.LUT P0, RZ, R19, R0, RZ, 0xfc, !PT ;  /* 0x0000000013ff7212 */ /* 0x001fda000780fcff */
[----:B------:R-:W-:Y:S05]  /*2170*/  @P0 BRA `(.L_x_36) ;  /* 0x0000001800a40947 */ /* 0x000fea0003800000 */
[----:B------:R-:W0:Y:S01]  /*2180*/  LDC.64 R6, c[0x0][0x3a0] ;  /* 0x0000e800ff067b82 */ /* 0x000e220000000a00 */
[----:B------:R-:W-:-:S07]  /*2190*/  IMAD.MOV.U32 R3, RZ, RZ, -0x1 ;  /* 0xffffffffff037424 */ /* 0x000fce00078e00ff */
[----:B------:R-:W1:Y:S01]  /*21a0*/  LDC.64 R12, c[0x0][0x380] ;  /* 0x0000e000ff0c7b82 */ /* 0x000e620000000a00 */
[----:B0-----:R0:W-:Y:S04]  /*21b0*/  STG.E desc[UR36][R6.64], R3 ;  /* 0x0000000306007986 */ /* 0x0011e8000c101924 */
[----:B------:R0:W-:Y:S04]  /*21c0*/  STG.E desc[UR36][R6.64+0x4], R3 ;  /* 0x0000040306007986 */ /* 0x0001e8000c101924 */
        /* <DEDUP_REMOVED lines=98> */
[----:B-12---:R-:W2:Y:S04]  /*27f0*/  LDG.E.64 R8, desc[UR36][R12.64+0xc70] ;  /* 0x000c70240c087981 */ /* 0x006ea8000c1e1b00 */
[----:B------:R-:W2:Y:S01]  /*2800*/  LDG.E.64 R10, desc[UR36][R12.64+0xc78] ;  /* 0x000c78240c0a7981 */ /* 0x000ea2000c1e1b00 */
[----:B------:R-:W-:Y:S01]  /*2810*/  MOV R16, 0x8 ;  /* 0x0000000800107802 */ /* 0x000fe20000000f00 */
[----:B------:R-:W-:-:S02]  /*2820*/  IMAD.MOV.U32 R4, RZ, RZ, 0x4c8 ;  /* 0x000004c8ff047424 */ /* 0x000fc400078e00ff */
[----:B------:R-:W-:Y:S01]  /*2830*/  IMAD.MOV.U32 R5, RZ, RZ, RZ ;  /* 0x000000ffff057224 */ /* 0x000fe200078e00ff */
[----:B------:R0:W1:Y:S02]  /*2840*/  LDC.64 R14, c[0x4][R16] ;  /* 0x01000000100e7b82 */ /* 0x0000640000000a00 */
[----:B-12---:R0:W-:Y:S04]  /*2850*/  STL.128 [R1], R8 ;  /* 0x0000000801007387 */ /* 0x0061e80000100c00 */
[----:B------:R-:W-:-:S07]  /*2860*/  LEPC R20, `(.L_x_37) ;  /* 0x000000001014794e */ /* 0x000fce0000000000 */
[----:B0-----:R-:W-:Y:S05]  /*2870*/  CALL.ABS.NOINC R14 ;  /* 0x000000000e007343 */ /* 0x001fea0003c00000 */
.L_x_37:
[----:B------:R-:W0:Y:S01]  /*2880*/  LDC.64 R16, c[0x4][R16] ;  /* 0x0100000010107b82 */ /* 0x000e220000000a00 */
[----:B------:R-:W-:Y:S02]  /*2890*/  HFMA2 R4, -RZ, RZ, 0, 4.291534423828125e-06 ;  /* 0x00000048ff047431 */ /* 0x000fe400000001ff */
[----:B------:R-:W-:-:S07]  /*28a0*/  IMAD.MOV.U32 R5, RZ, RZ, RZ ;  /* 0x000000ffff057224 */ /* 0x000fce00078e00ff */
[----:B------:R-:W-:-:S07]  /*28b0*/  LEPC R20, `(.L_x_38) ;  /* 0x000000001014794e */ /* 0x000fce0000000000 */
[----:B0-----:R-:W-:Y:S05]  /*28c0*/  CALL.ABS.NOINC R16 ;  /* 0x0000000010007343 */ /* 0x001fea0003c00000 */
.L_x_38:
[----:B------:R-:W0:Y:S01]  /*28d0*/  LDC.64 R6, c[0x0][0x3a8] ;  /* 0x0000ea00ff067b82 */ /* 0x000e220000000a00 */
[----:B------:R-:W-:Y:S02]  /*28e0*/  IMAD.MOV.U32 R8, RZ, RZ, RZ ;  /* 0x000000ffff087224 */ /* 0x000fe400078e00ff */
[----:B------:R-:W-:Y:S01]  /*28f0*/  IMAD.MOV.U32 R3, RZ, RZ, 0x1 ;  /* 0x00000001ff037424 */ /* 0x000fe200078e00ff */
[----:B0-----:R0:W-:Y:S06]  /*2900*/  ST.E.64 desc[UR36][R4.64], R6 ;  /* 0x0000000604007985 */ /* 0x0011ec000c101b24 */
.L_x_55:
[----:B------:R-:W-:Y:S01]  /*2910*/  MOV R9, R3 ;  /* 0x0000000300097202 */ /* 0x000fe20000000f00 */
[----:B------:R-:W-:Y:S01]  /*2920*/  VIADD R3, R3, 0xffffffff ;  /* 0xffffffff03037836 */ /* 0x000fe20000000000 */
[----:B-1----:R-:W1:Y:S03]  /*2930*/  LDC.64 R14, c[0x0][0x398] ;  /* 0x0000e600ff0e7b82 */ /* 0x002e660000000a00 */
[----:B0-----:R-:W-:-:S05]  /*2940*/  IMAD.WIDE.U32 R10, R3, 0x8, R4 ;  /* 0x00000008030a7825 */ /* 0x001fca00078e0004 */
[----:B------:R-:W2:Y:S04]  /*2950*/  LD.E.64 R12, desc[UR36][R10.64] ;  /* 0x000000240a0c7980 */ /* 0x000ea8000c101b00 */
[----:B--2---:R-:W1:Y:S02]  /*2960*/  LD.E R24, desc[UR36][R12.64] ;  /* 0x000000240c187980 */ /* 0x004e64000c101900 */
[----:B-1----:R-:W-:-:S05]  /*2970*/  IMAD.WIDE R14, R24, 0x4, R14 ;  /* 0x00000004180e7825 */ /* 0x002fca00078e020e */
[----:B------:R-:W2:Y:S01]  /*2980*/  LDG.E R19, desc[UR36][R14.64] ;  /* 0x000000240e137981 */ /* 0x000ea2000c1e1900 */
[----:B------:R-:W-:Y:S01]  /*2990*/  BSSY.RECONVERGENT B0, `(.L_x_39) ;  /* 0x00000b8000007945 */ /* 0x000fe20003800200 */
[----:B--2---:R-:W-:-:S13]  /*29a0*/  ISETP.GE.AND P0, PT, R19, 0x1, PT ;  /* 0x000000011300780c */ /* 0x004fda0003f06270 */
[----:B------:R-:W-:Y:S05]  /*29b0*/  @!P0 BRA `(.L_x_40) ;  /* 0x0000000800d48947 */ /* 0x000fea0003800000 */
[----:B0-----:R-:W-:-:S06]  /*29c0*/  IMAD R6, R24, 0x8, R1 ;  /* 0x0000000818067824 */ /* 0x001fcc00078e0201 */
[----:B------:R-:W2:Y:S01]  /*29d0*/  LDL.64 R6, [R6] ;  /* 0x0000000006067983 */ /* 0x000ea20000100a00 */
[----:B------:R-:W-:Y:S01]  /*29e0*/  IMAD.MOV.U32 R0, RZ, RZ, RZ ;  /* 0x000000ffff007224 */ /* 0x000fe200078e00ff */
[----:B--2---:R0:W1:Y:S06]  /*29f0*/  F2F.F32.F64 R25, R6 ;  /* 0x0000000600197310 */ /* 0x00406c0000301000 */
.L_x_42:
[----:B0-----:R-:W-:-:S05]  /*2a00*/  IMAD.WIDE.U32 R6, R0, 0x8, R12 ;  /* 0x0000000800067825 */ /* 0x001fca00078e000c */
[----:B------:R-:W2:Y:S04]  /*2a10*/  LD.E.64 R16, desc[UR36][R6.64+0x18] ;  /* 0x0000182406107980 */ /* 0x000ea8000c101b00 */
[----:B--2---:R-:W2:Y:S04]  /*2a20*/  LD.E.64 R20, desc[UR36][R16.64+0x10] ;  /* 0x0000102410147980 */ /* 0x004ea8000c101b00 */
[----:B------:R-:W3:Y:S01]  /*2a30*/  LD.E.64 R22, desc[UR36][R16.64+0x8] ;  /* 0x0000082410167980 */ /* 0x000ee2000c101b00 */
[----:B--2---:R-:W1:Y:S08]  /*2a40*/  F2F.F32.F64 R20, R20 ;  /* 0x0000001400147310 */ /* 0x004e700000301000 */
[----:B---3--:R-:W0:Y:S01]  /*2a50*/  F2F.F32.F64 R22, R22 ;  /* 0x0000001600167310 */ /* 0x008e220000301000 */
[----:B-1----:R-:W-:-:S04]  /*2a60*/  FSETP.GTU.AND P0, PT, R25, R20, PT ;  /* 0x000000141900720b */ /* 0x002fc80003f0c000 */
[----:B0-----:R-:W-:-:S13]  /*2a70*/  FSETP.LTU.OR P0, PT, R25, R22, P0 ;  /* 0x000000161900720b */ /* 0x001fda0000709400 */
[----:B------:R-:W-:Y:S05]  /*2a80*/  @!P0 BRA `(.L_x_41) ;  /* 0x0000000000108947 */ /* 0x000fea0003800000 */
[----:B------:R-:W-:-:S04]  /*2a90*/  IADD3 R0, PT, PT, R0, 0x1, RZ ;  /* 0x0000000100007810 */ /* 0x000fc80007ffe0ff */
[----:B------:R-:W-:-:S13]  /*2aa0*/  ISETP.GE.AND P0, PT, R0, R19, PT ;  /* 0x000000130000720c */ /* 0x000fda0003f06270 */
[----:B------:R-:W-:Y:S05]  /*2ab0*/  @!P0 BRA `(.L_x_42) ;  /* 0xfffffffc00d08947 */ /* 0x000fea000383ffff */
[----:B------:R-:W-:Y:S05]  /*2ac0*/  BRA `(.L_x_40) ;  /* 0x0000000800907947 */ /* 0x000fea0003800000 */
.L_x_41:
[----:B------:R-:W-:-:S13]  /*2ad0*/  ISETP.NE.AND P0, PT, R24, 0x1, PT ;  /* 0x000000011800780c */ /* 0x000fda0003f05270 */
[----:B------:R-:W-:Y:S05]  /*2ae0*/  @P0 BRA `(.L_x_43) ;  /* 0x0000000800400947 */ /* 0x000fea0003800000 */
[----:B------:R-:W0:Y:S01]  /*2af0*/  LDC.64 R10, c[0x0][0x3a0] ;  /* 0x0000e800ff0a7b82 */ /* 0x000e220000000a00 */
[----:B------:R-:W-:Y:S01]  /*2b00*/  BSSY.RECONVERGENT B1, `(.L_x_44) ;  /* 0x0000025000017945 */ /* 0x000fe20003800200 */
[----:B------:R-:W-:Y:S02]  /*2b10*/  IMAD.MOV.U32 R9, RZ, RZ, R8 ;  /* 0x000000ffff097224 */ /* 0x000fe400078e0008 */
[----:B------:R-:W-:-:S07]  /*2b20*/  IMAD.MOV.U32 R14, RZ, RZ, RZ ;  /* 0x000000ffff0e7224 */ /* 0x000fce00078e00ff */
.L_x_46:
[----:B------:R-:W2:Y:S02]  /*2b30*/  LD.E.64 R12, desc[UR36][R6.64+0x18] ;  /* 0x00001824060c7980 */ /* 0x000ea4000c101b00 */
[----:B--2---:R-:W-:-:S05]  /*2b40*/  IMAD.WIDE.U32 R12, R14, 0x4, R12 ;  /* 0x000000040e0c7825 */ /* 0x004fca00078e000c */
[----:B------:R-:W2:Y:S01]  /*2b50*/  LD.E R15, desc[UR36][R12.64+0x338] ;  /* 0x000338240c0f7980 */ /* 0x000ea2000c101900 */
[----:B------:R-:W-:Y:S01]  /*2b60*/  IMAD.MOV.U32 R8, RZ, RZ, R9 ;  /* 0x000000ffff087224 */ /* 0x000fe200078e0009 */
[----:B--2---:R-:W-:-:S13]  /*2b70*/  ISETP.NE.AND P0, PT, R15, -0x1, PT ;  /* 0xffffffff0f00780c */ /* 0x004fda0003f05270 */
[----:B------:R-:W-:Y:S05]  /*2b80*/  @!P0 BRA `(.L_x_45) ;  /* 0x0000000000708947 */ /* 0x000fea0003800000 */
[----:B0-----:R-:W-:-:S05]  /*2b90*/  IMAD.WIDE R12, R9, 0x4, R10 ;  /* 0x00000004090c7825 */ /* 0x001fca00078e020a */
[----:B------:R1:W-:Y:S04]  /*2ba0*/  STG.E desc[UR36][R12.64], R15 ;  /* 0x0000000f0c007986 */ /* 0x0003e8000c101924 */
[----:B------:R-:W2:Y:S02]  /*2bb0*/  LD.E.64 R16, desc[UR36][R6.64+0x18] ;  /* 0x0000182406107980 */ /* 0x000ea4000c101b00 */
[----:B--2---:R-:W-:-:S05]  /*2bc0*/  IMAD.WIDE.U32 R16, R14, 0x4, R16 ;  /* 0x000000040e107825 */ /* 0x004fca00078e0010 */
[----:B------:R-:W2:Y:S01]  /*2bd0*/  LD.E R19, desc[UR36][R16.64+0x33c] ;  /* 0x00033c2410137980 */ /* 0x000ea2000c101900 */
[----:B------:R-:W-:Y:S02]  /*2be0*/  IADD3 R8, PT, PT, R9, 0x1, RZ ;  /* 0x0000000109087810 */ /* 0x000fe40007ffe0ff */
[----:B--2---:R-:W-:-:S13]  /*2bf0*/  ISETP.NE.AND P0, PT, R19, -0x1, PT ;  /* 0xffffffff1300780c */ /* 0x004fda0003f05270 */
[----:B-1----:R-:W-:Y:S05]  /*2c00*/  @!P0 BRA `(.L_x_45) ;  /* 0x0000000000508947 */ /* 0x002fea0003800000 */
[----:B------:R1:W-:Y:S04]  /*2c10*/  STG.E desc[UR36][R12.64+0x4], R19 ;  /* 0x000004130c007986 */ /* 0x0003e8000c101924 */
[----:B------:R-:W2:Y:S02]  /*2c20*/  LD.E.64 R16, desc[UR36][R6.64+0x18] ;  /* 0x0000182406107980 */ /* 0x000ea4000c101b00 */
[----:B--2---:R-:W-:-:S05]  /*2c30*/  IMAD.WIDE.U32 R16, R14, 0x4, R16 ;  /* 0x000000040e107825 */ /* 0x004fca00078e0010 */
[----:B------:R-:W2:Y:S01]  /*2c40*/  LD.E R15, desc[UR36][R16.64+0x340] ;  /* 0x00034024100f7980 */ /* 0x000ea2000c101900 */
[----:B------:R-:W-:Y:S01]  /*2c50*/  VIADD R8, R9, 0x2 ;  /* 0x0000000209087836 */ /* 0x000fe20000000000 */
[----:B--2---:R-:W-:-:S13]  /*2c60*/  ISETP.NE.AND P0, PT, R15, -0x1, PT ;  /* 0xffffffff0f00780c */ /* 0x004fda0003f05270 */
[----:B-1----:R-:W-:Y:S05]  /*2c70*/  @!P0 BRA `(.L_x_45) ;  /* 0x0000000000348947 */ /* 0x002fea0003800000 */
[----:B------:R1:W-:Y:S04]  /*2c80*/  STG.E desc[UR36][R12.64+0x8], R15 ;  /* 0x0000080f0c007986 */ /* 0x0003e8000c101924 */
[----:B------:R-:W2:Y:S02]  /*2c90*/  LD.E.64 R16, desc[UR36][R6.64+0x18] ;  /* 0x0000182406107980 */ /* 0x000ea4000c101b00 */
[----:B--2---:R-:W-:-:S06]  /*2ca0*/  IMAD.WIDE.U32 R16, R14, 0x4, R16 ;  /* 0x000000040e107825 */ /* 0x004fcc00078e0010 */
[----:B------:R-:W2:Y:S01]  /*2cb0*/  LD.E R17, desc[UR36][R16.64+0x344] ;  /* 0x0003442410117980 */ /* 0x000ea2000c101900 */
[----:B------:R-:W-:Y:S01]  /*2cc0*/  VIADD R8, R9, 0x3 ;  /* 0x0000000309087836 */ /* 0x000fe20000000000 */
[----:B--2---:R-:W-:-:S13]  /*2cd0*/  ISETP.NE.AND P0, PT, R17, -0x1, PT ;  /* 0xffffffff1100780c */ /* 0x004fda0003f05270 */
[----:B-1----:R-:W-:Y:S05]  /*2ce0*/  @!P0 BRA `(.L_x_45) ;  /* 0x0000000000188947 */ /* 0x002fea0003800000 */
[----:B------:R1:W-:Y:S01]  /*2cf0*/  STG.E desc[UR36][R12.64+0xc], R17 ;  /* 0x00000c110c007986 */ /* 0x0003e2000c101924 */
[----:B------:R-:W-:Y:S01]  /*2d00*/  VIADD R14, R14, 0x4 ;  /* 0x000000040e0e7836 */ /* 0x000fe20000000000 */
[----:B------:R-:W-:-:S04]  /*2d10*/  IADD3 R8, PT, PT, R9, 0x4, RZ ;  /* 0x0000000409087810 */ /* 0x000fc80007ffe0ff */
[----:B------:R-:W-:Y:S01]  /*2d20*/  ISETP.NE.AND P0, PT, R14, 0x64, PT ;  /* 0x000000640e00780c */ /* 0x000fe20003f05270 */
[----:B------:R-:W-:-:S12]  /*2d30*/  IMAD.MOV.U32 R9, RZ, RZ, R8 ;  /* 0x000000ffff097224 */ /* 0x000fd800078e0008 */
[----:B-1----:R-:W-:Y:S05]  /*2d40*/  @P0 BRA `(.L_x_46) ;  /* 0xfffffffc00780947 */ /* 0x002fea000383ffff */
.L_x_45:
[----:B------:R-:W-:Y:S05]  /*2d50*/  BSYNC.RECONVERGENT B1 ;  /* 0x0000000000017941 */ /* 0x000fea0003800200 */
.L_x_44:
[----:B------:R-:W-:Y:S01]  /*2d60*/  ISETP.NE.AND P0, PT, R0, RZ, PT ;  /* 0x000000ff0000720c */ /* 0x000fe20003f05270 */
[----:B------:R-:W-:-:S12]  /*2d70*/  BSSY.RECONVERGENT B1, `(.L_x_47) ;  /* 0x000002b000017945 */ /* 0x000fd80003800200 */
[----:B------:R-:W-:Y:S05]  /*2d80*/  @!P0 BRA `(.L_x_48) ;  /* 0x0000000000a48947 */ /* 0x000fea0003800000 */
[----:B0-----:R-:W2:Y:S02]  /*2d90*/  LD.E.64 R10, desc[UR36][R6.64+0x10] ;  /* 0x00001024060a7980 */ /* 0x001ea4000c101b00 */
[----:B--2---:R-:W-:-:S04]  /*2da0*/  ISETP.NE.U32.AND P0, PT, R10, RZ, PT ;  /* 0x000000ff0a00720c */ /* 0x004fc80003f05070 */
[----:B------:R-:W-:-:S13]  /*2db0*/  ISETP.NE.AND.EX P0, PT, R11, RZ, PT, P0 ;  /* 0x000000ff0b00720c */ /* 0x000fda0003f05300 */
[----:B------:R-:W-:Y:S05]  /*2dc0*/  @!P0 BRA `(.L_x_48) ;  /* 0x0000000000948947 */ /* 0x000fea0003800000 */
[----:B------:R-:W0:Y:S01]  /*2dd0*/  LDC.64 R10, c[0x0][0x3a0] ;  /* 0x0000e800ff0a7b82 */ /* 0x000e220000000a00 */
[----:B------:R-:W-:Y:S02]  /*2de0*/  IMAD.MOV.U32 R9, RZ, RZ, R8 ;  /* 0x000000ffff097224 */ /* 0x000fe400078e0008 */
[----:B------:R-:W-:-:S07]  /*2df0*/  IMAD.MOV.U32 R14, RZ, RZ, RZ ;  /* 0x000000ffff0e7224 */ /* 0x000fce00078e00ff */
.L_x_49:
[----:B------:R-:W2:Y:S02]  /*2e00*/  LD.E.64 R12, desc[UR36][R6.64+0x10] ;  /* 0x00001024060c7980 */ /* 0x000ea4000c101b00 */
[----:B--2---:R-:W-:-:S05]  /*2e10*/  IMAD.WIDE.U32 R12, R14, 0x4, R12 ;  /* 0x000000040e0c7825 */ /* 0x004fca00078e000c */
[----:B------:R-:W2:Y:S01]  /*2e20*/  LD.E R15, desc[UR36][R12.64+0x338] ;  /* 0x000338240c0f7980 */ /* 0x000ea2000c101900 */
[----:B------:R-:W-:Y:S02]  /*2e30*/  MOV R8, R9 ;  /* 0x0000000900087202 */ /* 0x000fe40000000f00 */
[----:B--2---:R-:W-:-:S13]  /*2e40*/  ISETP.NE.AND P0, PT, R15, -0x1, PT ;  /* 0xffffffff0f00780c */ /* 0x004fda0003f05270 */
[----:B------:R-:W-:Y:S05]  /*2e50*/  @!P0 BRA `(.L_x_48) ;  /* 0x0000000000708947 */ /* 0x000fea0003800000 */
[----:B0-----:R-:W-:-:S05]  /*2e60*/  IMAD.WIDE R12, R9, 0x4, R10 ;  /* 0x00000004090c7825 */ /* 0x001fca00078e020a */
        /* <DEDUP_REMOVED lines=22> */
[----:B------:R-:W-:Y:S01]  /*2fd0*/  IADD3 R14, PT, PT, R14, 0x4, RZ ;  /* 0x000000040e0e7810 */ /* 0x000fe20007ffe0ff */
[----:B------:R-:W-:-:S03]  /*2fe0*/  VIADD R8, R9, 0x4 ;  /* 0x0000000409087836 */ /* 0x000fc60000000000 */
[----:B------:R-:W-:Y:S01]  /*2ff0*/  ISETP.NE.AND P0, PT, R14, 0x64, PT ;  /* 0x000000640e00780c */ /* 0x000fe20003f05270 */
[----:B------:R-:W-:-:S12]  /*3000*/  IMAD.MOV.U32 R9, RZ, RZ, R8 ;  /* 0x000000ffff097224 */ /* 0x000fd800078e0008 */
[----:B-1----:R-:W-:Y:S05]  /*3010*/  @P0 BRA `(.L_x_49) ;  /* 0xfffffffc00780947 */ /* 0x002fea000383ffff */
.L_x_48:
[----:B------:R-:W-:Y:S05]  /*3020*/  BSYNC.RECONVERGENT B1 ;  /* 0x0000000000017941 */ /* 0x000fea0003800200 */
.L_x_47:
[----:B0-----:R-:W0:Y:S02]  /*3030*/  LDC.64 R10, c[0x0][0x398] ;  /* 0x0000e600ff0a7b82 */ /* 0x001e240000000a00 */
[----:B0-----:R-:W2:Y:S01]  /*3040*/  LDG.E R10, desc[UR36][R10.64+0x4] ;  /* 0x000004240a0a7981 */ /* 0x001ea2000c1e1900 */
[----:B------:R-:W-:Y:S01]  /*3050*/  BSSY.RECONVERGENT B1, `(.L_x_50) ;  /* 0x0000038000017945 */ /* 0x000fe20003800200 */
[----:B--2---:R-:W-:-:S05]  /*3060*/  VIADD R9, R10, 0xffffffff ;  /* 0xffffffff0a097836 */ /* 0x004fca0000000000 */
[----:B------:R-:W-:-:S13]  /*3070*/  ISETP.GE.AND P0, PT, R0, R9, PT ;  /* 0x000000090000720c */ /* 0x000fda0003f06270 */
[----:B------:R-:W-:Y:S05]  /*3080*/  @P0 BRA `(.L_x_51) ;  /* 0x0000000000d00947 */ /* 0x000fea0003800000 */
[----:B------:R-:W2:Y:S02]  /*3090*/  LD.E.64 R10, desc[UR36][R6.64+0x20] ;  /* 0x00002024060a7980 */ /* 0x000ea4000c101b00 */
[----:B--2---:R-:W-:-:S04]  /*30a0*/  ISETP.NE.U32.AND P0, PT, R10, RZ, PT ;  /* 0x000000ff0a00720c */ /* 0x004fc80003f05070 */
[----:B------:R-:W-:-:S13]  /*30b0*/  ISETP.NE.AND.EX P0, PT, R11, RZ, PT, P0 ;  /* 0x000000ff0b00720c */ /* 0x000fda0003f05300 */
[----:B------:R-:W-:Y:S05]  /*30c0*/  @!P0 BRA `(.L_x_51) ;  /* 0x0000000000c08947 */ /* 0x000fea0003800000 */
[----:B------:R-:W2:Y:S02]  /*30d0*/  LD.E R0, desc[UR36][R10.64+0x338] ;  /* 0x000338240a007980 */ /* 0x000ea4000c101900 */
[----:B--2---:R-:W-:-:S13]  /*30e0*/  ISETP.NE.AND P0, PT, R0, -0x1, PT ;  /* 0xffffffff0000780c */ /* 0x004fda0003f05270 */
[----:B------:R-:W-:Y:S05]  /*30f0*/  @!P0 BRA `(.L_x_51) ;  /* 0x0000000000b48947 */ /* 0x000fea0003800000 */
[----:B------:R-:W0:Y:S01]  /*3100*/  LDC.64 R10, c[0x0][0x3a0] ;  /* 0x0000e800ff0a7b82 */ /* 0x000e220000000a00 */
[----:B------:R-:W-:Y:S01]  /*3110*/  IMAD.MOV.U32 R19, RZ, RZ, R0 ;  /* 0x000000ffff137224 */ /* 0x000fe200078e0000 */
[----:B------:R-:W-:Y:S01]  /*3120*/  MOV R9, R8 ;  /* 0x0000000800097202 */ /* 0x000fe20000000f00 */
[----:B------:R-:W-:Y:S01]  /*3130*/  IMAD.MOV.U32 R0, RZ, RZ, RZ ;  /* 0x000000ffff007224 */ /* 0x000fe200078e00ff */
[----:B------:R-:W-:-:S07]  /*3140*/  CS2R R14, SRZ ;  /* 0x00000000000e7805 */ /* 0x000fce000001ff00 */
.L_x_52:
[----:B0-----:R-:W-:-:S05]  /*3150*/  IMAD.WIDE R12, R9, 0x4, R10 ;  /* 0x00000004090c7825 */ /* 0x001fca00078e020a */
[----:B------:R0:W-:Y:S04]  /*3160*/  STG.E desc[UR36][R12.64], R19 ;  /* 0x000000130c007986 */ /* 0x0001e8000c101924 */
[----:B------:R-:W2:Y:S02]  /*3170*/  LD.E.64 R16, desc[UR36][R6.64+0x20] ;  /* 0x0000202406107980 */ /* 0x000ea4000c101b00 */
[----:B--2---:R-:W-:-:S05]  /*3180*/  IADD3 R16, P0, PT, R16, R14, RZ ;  /* 0x0000000e10107210 */ /* 0x004fca0007f1e0ff */
[----:B------:R-:W-:-:S05]  /*3190*/  IMAD.X R17, R17, 0x1, R15, P0 ;  /* 0x0000000111117824 */ /* 0x000fca00000e060f */
[----:B------:R-:W2:Y:S01]  /*31a0*/  LD.E R21, desc[UR36][R16.64+0x33c] ;  /* 0x00033c2410157980 */ /* 0x000ea2000c101900 */
[----:B------:R-:W-:Y:S02]  /*31b0*/  IADD3 R8, PT, PT, R9, 0x1, RZ ;  /* 0x0000000109087810 */ /* 0x000fe40007ffe0ff */
[----:B--2---:R-:W-:-:S13]  /*31c0*/  ISETP.NE.AND P0, PT, R21, -0x1, PT ;  /* 0xffffffff1500780c */ /* 0x004fda0003f05270 */
[----:B0-----:R-:W-:Y:S05]  /*31d0*/  @!P0 BRA `(.L_x_51) ;  /* 0x00000000007c8947 */ /* 0x001fea0003800000 */
[----:B------:R0:W-:Y:S04]  /*31e0*/  STG.E desc[UR36][R12.64+0x4], R21 ;  /* 0x000004150c007986 */ /* 0x0001e8000c101924 */
[----:B------:R-:W2:Y:S02]  /*31f0*/  LD.E.64 R16, desc[UR36][R6.64+0x20] ;  /* 0x0000202406107980 */ /* 0x000ea4000c101b00 */
[----:B--2---:R-:W-:-:S05]  /*3200*/  IADD3 R16, P0, PT, R16, R14, RZ ;  /* 0x0000000e10107210 */ /* 0x004fca0007f1e0ff */
[----:B------:R-:W-:-:S05]  /*3210*/  IMAD.X R17, R17, 0x1, R15, P0 ;  /* 0x0000000111117824 */ /* 0x000fca00000e060f */
[----:B------:R-:W2:Y:S01]  /*3220*/  LD.E R19, desc[UR36][R16.64+0x340] ;  /* 0x0003402410137980 */ /* 0x000ea2000c101900 */
[----:B------:R-:W-:Y:S01]  /*3230*/  VIADD R8, R9, 0x2 ;  /* 0x0000000209087836 */ /* 0x000fe20000000000 */
[----:B--2---:R-:W-:-:S13]  /*3240*/  ISETP.NE.AND P0, PT, R19, -0x1, PT ;  /* 0xffffffff1300780c */ /* 0x004fda0003f05270 */
[----:B0-----:R-:W-:Y:S05]  /*3250*/  @!P0 BRA `(.L_x_51) ;  /* 0x00000000005c8947 */ /* 0x001fea0003800000 */
[----:B------:R0:W-:Y:S04]  /*3260*/  STG.E desc[UR36][R12.64+0x8], R19 ;  /* 0x000008130c007986 */ /* 0x0001e8000c101924 */
[----:B------:R-:W2:Y:S02]  /*3270*/  LD.E.64 R16, desc[UR36][R6.64+0x20] ;  /* 0x0000202406107980 */ /* 0x000ea4000c101b00 */
[----:B--2---:R-:W-:-:S04]  /*3280*/  IADD3 R14, P0, PT, R16, R14, RZ ;  /* 0x0000000e100e7210 */ /* 0x004fc80007f1e0ff */
[----:B------:R-:W-:-:S06]  /*3290*/  IADD3.X R15, PT, PT, R17, R15, RZ, P0, !PT ;  /* 0x0000000f110f7210 */ /* 0x000fcc00007fe4ff */
[----:B------:R-:W2:Y:S01]  /*32a0*/  LD.E R15, desc[UR36][R14.64+0x344] ;  /* 0x000344240e0f7980 */ /* 0x000ea2000c101900 */
[----:B------:R-:W-:Y:S01]  /*32b0*/  VIADD R8, R9, 0x3 ;  /* 0x0000000309087836 */ /* 0x000fe20000000000 */
[----:B--2---:R-:W-:-:S13]  /*32c0*/  ISETP.NE.AND P0, PT, R15, -0x1, PT ;  /* 0xffffffff0f00780c */ /* 0x004fda0003f05270 */
[----:B0-----:R-:W-:Y:S05]  /*32d0*/  @!P0 BRA `(.L_x_51) ;  /* 0x00000000003c8947 */ /* 0x001fea0003800000 */
[----:B------:R0:W-:Y:S01]  /*32e0*/  STG.E desc[UR36][R12.64+0xc], R15 ;  /* 0x00000c0f0c007986 */ /* 0x0001e2000c101924 */
[----:B------:R-:W-:Y:S01]  /*32f0*/  VIADD R0, R0, 0x4 ;  /* 0x0000000400007836 */ /* 0x000fe20000000000 */
[----:B------:R-:W-:-:S04]  /*3300*/  IADD3 R16, PT, PT, R9, 0x4, RZ ;  /* 0x0000000409107810 */ /* 0x000fc80007ffe0ff */
[----:B------:R-:W-:Y:S01]  /*3310*/  ISETP.NE.AND P0, PT, R0, 0x64, PT ;  /* 0x000000640000780c */ /* 0x000fe20003f05270 */
[----:B------:R-:W-:-:S12]  /*3320*/  IMAD.MOV.U32 R8, RZ, RZ, R16 ;  /* 0x000000ffff087224 */ /* 0x000fd800078e0010 */
[----:B0-----:R-:W-:Y:S05]  /*3330*/  @!P0 BRA `(.L_x_51) ;  /* 0x0000000000248947 */ /* 0x001fea0003800000 */
[----:B------:R-:W2:Y:S01]  /*3340*/  LD.E.64 R8, desc[UR36][R6.64+0x20] ;  /* 0x0000202406087980 */ /* 0x000ea2000c101b00 */
[----:B------:R-:W-:-:S03]  /*3350*/  IMAD.WIDE.U32 R14, R0, 0x4, RZ ;  /* 0x00000004000e7825 */ /* 0x000fc600078e00ff */
[----:B--2---:R-:W-:-:S05]  /*3360*/  IADD3 R12, P0, PT, R8, R14, RZ ;  /* 0x0000000e080c7210 */ /* 0x004fca0007f1e0ff */
[----:B------:R-:W-:-:S05]  /*3370*/  IMAD.X R13, R9, 0x1, R15, P0 ;  /* 0x00000001090d7824 */ /* 0x000fca00000e060f */
[----:B------:R-:W2:Y:S01]  /*3380*/  LD.E R19, desc[UR36][R12.64+0x338] ;  /* 0x000338240c137980 */ /* 0x000ea2000c101900 */
[----:B------:R-:W-:-:S05]  /*3390*/  MOV R9, R16 ;  /* 0x0000001000097202 */ /* 0x000fca0000000f00 */
[----:B------:R-:W-:Y:S01]  /*33a0*/  IMAD.MOV.U32 R8, RZ, RZ, R9 ;  /* 0x000000ffff087224 */ /* 0x000fe200078e0009 */
[----:B--2---:R-:W-:-:S13]  /*33b0*/  ISETP.NE.AND P0, PT, R19, -0x1, PT ;  /* 0xffffffff1300780c */ /* 0x004fda0003f05270 */
[----:B------:R-:W-:Y:S05]  /*33c0*/  @P0 BRA `(.L_x_52) ;  /* 0xfffffffc00600947 */ /* 0x000fea000383ffff */
.L_x_51:
[----:B------:R-:W-:Y:S05]  /*33d0*/  BSYNC.RECONVERGENT B1 ;  /* 0x0000000000017941 */ /* 0x000fea0003800200 */
.L_x_50:
[----:B------:R-:W-:Y:S05]  /*33e0*/  BRA `(.L_x_40) ;  /* 0x0000000000487947 */ /* 0x000fea0003800000 */
.L_x_43:
[----:B------:R0:W-:Y:S01]  /*33f0*/  ST.E.64 desc[UR36][R10.64], R16 ;  /* 0x000000100a007985 */ /* 0x0001e2000c101b24 */
[----:B------:R-:W-:Y:S01]  /*3400*/  ISETP.NE.AND P0, PT, R0, RZ, PT ;  /* 0x000000ff0000720c */ /* 0x000fe20003f05270 */
[----:B------:R-:W-:Y:S01]  /*3410*/  BSSY.RECONVERGENT B1, `(.L_x_53) ;  /* 0x0000007000017945 */ /* 0x000fe20003800200 */
[----:B------:R-:W-:-:S11]  /*3420*/  IMAD.MOV.U32 R3, RZ, RZ, R9 ;  /* 0x000000ffff037224 */ /* 0x000fd600078e0009 */
[----:B0-----:R-:W-:Y:S05]  /*3430*/  @!P0 BRA `(.L_x_54) ;  /* 0x0000000000108947 */ /* 0x001fea0003800000 */
[----:B------:R-:W2:Y:S01]  /*3440*/  LD.E.64 R10, desc[UR36][R6.64+0x10] ;  /* 0x00001024060a7980 */ /* 0x000ea2000c101b00 */
[C---:B------:R-:W-:Y:S01]  /*3450*/  IMAD.WIDE.U32 R12, R9.reuse, 0x8, R4 ;  /* 0x00000008090c7825 */ /* 0x040fe200078e0004 */
[----:B------:R-:W-:-:S04]  /*3460*/  IADD3 R3, PT, PT, R9, 0x1, RZ ;  /* 0x0000000109037810 */ /* 0x000fc80007ffe0ff */
[----:B--2---:R0:W-:Y:S03]  /*3470*/  ST.E.64 desc[UR36][R12.64], R10 ;  /* 0x0000000a0c007985 */ /* 0x0041e6000c101b24 */
.L_x_54:
[----:B------:R-:W-:Y:S05]  /*3480*/  BSYNC.RECONVERGENT B1 ;  /* 0x0000000000017941 */ /* 0x000fea0003800200 */
.L_x_53:
[----:B------:R-:W2:Y:S02]  /*3490*/  LDG.E R14, desc[UR36][R14.64] ;  /* 0x000000240e0e7981 */ /* 0x000ea4000c1e1900 */
[----:B--2---:R-:W-:-:S05]  /*34a0*/  VIADD R9, R14, 0xffffffff ;  /* 0xffffffff0e097836 */ /* 0x004fca0000000000 */
[----:B------:R-:W-:-:S13]  /*34b0*/  ISETP.GE.AND P0, PT, R0, R9, PT ;  /* 0x000000090000720c */ /* 0x000fda0003f06270 */
[----:B------:R-:W-:Y:S05]  /*34c0*/  @P0 BRA `(.L_x_40) ;  /* 0x0000000000100947 */ /* 0x000fea0003800000 */
[----:B------:R-:W2:Y:S01]  /*34d0*/  LD.E.64 R6, desc[UR36][R6.64+0x20] ;  /* 0x0000202406067980 */ /* 0x000ea2000c101b00 */
[----:B0-----:R-:W-:-:S04]  /*34e0*/  IMAD.WIDE R10, R3, 0x8, R4 ;  /* 0x00000008030a7825 */ /* 0x001fc800078e0204 */
[----:B------:R-:W-:Y:S01]  /*34f0*/  VIADD R3, R3, 0x1 ;  /* 0x0000000103037836 */ /* 0x000fe20000000000 */
[----:B--2---:R1:W-:Y:S06]  /*3500*/  ST.E.64 desc[UR36][R10.64], R6 ;  /* 0x000000060a007985 */ /* 0x0043ec000c101b24 */
.L_x_40:
[----:B------:R-:W-:Y:S05]  /*3510*/  BSYNC.RECONVERGENT B0 ;  /* 0x0000000000007941 */ /* 0x000fea0003800200 */
.L_x_39:
[----:B------:R-:W-:-:S13]  /*3520*/  ISETP.GT.AND P0, PT, R3, RZ, PT ;  /* 0x000000ff0300720c */ /* 0x000fda0003f04270 */
[----:B------:R-:W-:Y:S05]  /*3530*/  @P0 BRA `(.L_x_55) ;  /* 0xfffffff000f40947 */ /* 0x000fea000383ffff */
[----:B------:R-:W-:Y:S05]  /*3540*/  WARPSYNC.ALL ;  /* 0x0000000000007948 */ /* 0x000fea0003800000 */
[----:B------:R-:W2:Y:S08]  /*3550*/  S2UR UR5, SR_CgaCtaId ;  /* 0x00000000000579c3 */ /* 0x000eb00000008800 */
[----:B------:R-:W-:Y:S01]  /*3560*/  BAR.SYNC.DEFER_BLOCKING 0x0 ;  /* 0x0000000000007b1d */ /* 0x000fe20000010000 */
[----:B------:R-:W-:-:S02]  /*3570*/  MOV R3, 0x0 ;  /* 0x0000000000037802 */ /* 0x000fc40000000f00 */
[----:B------:R-:W-:-:S03]  /*3580*/  IADD3 R2, P0, PT, R2, 0x10, RZ ;  /* 0x0000001002027810 */ /* 0x000fc60007f1e0ff */
[----:B------:R-:W-:Y:S02]  /*3590*/  UMOV UR4, 0x400 ;  /* 0x0000040000047882 */ /* 0x000fe40000000000 */
[----:B------:R3:W4:Y:S01]  /*35a0*/  LDC.64 R8, c[0x4][R3] ;  /* 0x0100000003087b82 */ /* 0x0007220000000a00 */
[----:B------:R-:W-:Y:S01]  /*35b0*/  IADD3.X R18, PT, PT, RZ, R18, RZ, P0, !PT ;  /* 0x00000012ff127210 */ /* 0x000fe200007fe4ff */
[----:B------:R-:W3:Y:S01]  /*35c0*/  LDCU.64 UR38, c[0x0][0x3a0] ;  /* 0x00007400ff2677ac */ /* 0x000ee20008000a00 */
[----:B01----:R-:W-:-:S03]  /*35d0*/  MOV R6, R2 ;  /* 0x0000000200067202 */ /* 0x003fc60000000f00 */
[----:B------:R-:W-:Y:S01]  /*35e0*/  IMAD.MOV.U32 R7, RZ, RZ, R18 ;  /* 0x000000ffff077224 */ /* 0x000fe200078e0012 */
[----:B--2---:R-:W-:-:S09]  /*35f0*/  ULEA UR4, UR5, UR4, 0x18 ;  /* 0x0000000405047291 */ /* 0x004fd2000f8ec0ff */
[----:B------:R-:W0:Y:S02]  /*3600*/  LDS R0, [UR4] ;  /* 0x00000004ff007984 */ /* 0x000e240008000800 */
[----:B------:R-:W1:Y:S02]  /*3610*/  LDCU.64 UR4, c[0x4][0x18] ;  /* 0x01000300ff0477ac */ /* 0x000e640008000a00 */
[----:B-1----:R-:W-:Y:S02]  /*3620*/  IMAD.U32 R4, RZ, RZ, UR4 ;  /* 0x00000004ff047e24 */ /* 0x002fe4000f8e00ff */
[----:B------:R-:W-:Y:S01]  /*3630*/  IMAD.U32 R5, RZ, RZ, UR5 ;  /* 0x00000005ff057e24 */ /* 0x000fe2000f8e00ff */
[----:B0--34-:R0:W-:Y:S06]  /*3640*/  STL [R1+0x10], R0 ;  /* 0x0000100001007387 */ /* 0x0191ec0000100800 */
[----:B------:R-:W-:-:S07]  /*3650*/  LEPC R20, `(.L_x_56) ;  /* 0x000000001014794e */ /* 0x000fce0000000000 */
[----:B0-----:R-:W-:Y:S05]  /*3660*/  CALL.ABS.NOINC R8 ;  /* 0x0000000008007343 */ /* 0x001fea0003c00000 */
.L_x_56:
[----:B------:R-:W-:Y:S01]  /*3670*/  HFMA2 R19, -RZ, RZ, 0, 0 ;  /* 0x00000000ff137431 */ /* 0x000fe200000001ff */
[----:B------:R-:W-:Y:S01]  /*3680*/  BSSY.RECONVERGENT B6, `(.L_x_57) ;  /* 0x0000051000067945 */ /* 0x000fe20003800200 */
[----:B------:R-:W-:-:S07]  /*3690*/  IMAD.MOV.U32 R17, RZ, RZ, RZ ;  /* 0x000000ffff117224 */ /* 0x000fce00078e00ff */
.L_x_62:
[----:B------:R-:W0:Y:S01]  /*36a0*/  S2UR UR5, SR_CgaCtaId ;  /* 0x00000000000579c3 */ /* 0x000e220000008800 */
[----:B------:R-:W-:-:S07]  /*36b0*/  UMOV UR4, 0x400 ;  /* 0x0000040000047882 */ /* 0x000fce0000000000 */
[----:B------:R-:W1:Y:S01]  /*36c0*/  LDC.64 R8, c[0x0][0x3a0] ;  /* 0x0000e800ff087b82 */ /* 0x000e620000000a00 */
[----:B0-----:R-:W-:-:S09]  /*36d0*/  ULEA UR4, UR5, UR4, 0x18 ;  /* 0x0000000405047291 */ /* 0x001fd2000f8ec0ff */
[----:B------:R-:W0:Y:S01]  /*36e0*/  LDS R0, [UR4] ;  /* 0x00000004ff007984 */ /* 0x000e220008000800 */
[----:B------:R-:W-:Y:S01]  /*36f0*/  MOV R16, 0x0 ;  /* 0x0000000000107802 */ /* 0x000fe20000000f00 */
[----:B------:R-:W2:Y:S01]  /*3700*/  LDCU.64 UR4, c[0x4][0x20] ;  /* 0x01000400ff0477ac */ /* 0x000ea20008000a00 */
[----:B0-----:R-:W-:-:S04]  /*3710*/  IMAD R3, R0, 0x64, R17 ;  /* 0x0000006400037824 */ /* 0x001fc800078e0211 */
[----:B-1----:R-:W-:-:S06]  /*3720*/  IMAD.WIDE R8, R3, 0x4, R8 ;  /* 0x0000000403087825 */ /* 0x002fcc00078e0208 */
[----:B------:R-:W3:Y:S01]  /*3730*/  LDG.E R8, desc[UR36][R8.64] ;  /* 0x0000002408087981 */ /* 0x000ee2000c1e1900 */
[----:B------:R0:W1:Y:S01]  /*3740*/  LDC.64 R10, c[0x4][R16] ;  /* 0x01000000100a7b82 */ /* 0x0000620000000a00 */
[----:B--2---:R-:W-:Y:S01]  /*3750*/  IMAD.U32 R4, RZ, RZ, UR4 ;  /* 0x00000004ff047e24 */ /* 0x004fe2000f8e00ff */
[----:B------:R-:W-:Y:S01]  /*3760*/  MOV R6, R2 ;  /* 0x0000000200067202 */ /* 0x000fe20000000f00 */
[----:B------:R-:W-:Y:S02]  /*3770*/  IMAD.U32 R5, RZ, RZ, UR5 ;  /* 0x00000005ff057e24 */ /* 0x000fe4000f8e00ff */
[----:B------:R-:W-:Y:S01]  /*3780*/  IMAD.MOV.U32 R7, RZ, RZ, R18 ;  /* 0x000000ffff077224 */ /* 0x000fe200078e0012 */
[----:B-1-3--:R0:W-:Y:S06]  /*3790*/  STL [R1+0x10], R8 ;  /* 0x0000100801007387 */ /* 0x00a1ec0000100800 */
[----:B------:R-:W-:-:S07]  /*37a0*/  LEPC R20, `(.L_x_58) ;  /* 0x000000001014794e */ /* 0x000fce0000000000 */
[----:B0-----:R-:W-:Y:S05]  /*37b0*/  CALL.ABS.NOINC R10 ;  /* 0x000000000a007343 */ /* 0x001fea0003c00000 */
.L_x_58:
[----:B------:R-:W0:Y:S01]  /*37c0*/  S2UR UR5, SR_CgaCtaId ;  /* 0x00000000000579c3 */ /* 0x000e220000008800 */
[----:B------:R-:W-:Y:S02]  /*37d0*/  UMOV UR4, 0x400 ;  /* 0x0000040000047882 */ /* 0x000fe40000000000 */
[----:B0-----:R-:W-:-:S09]  /*37e0*/  ULEA UR4, UR5, UR4, 0x18 ;  /* 0x0000000405047291 */ /* 0x001fd2000f8ec0ff */
[----:B------:R-:W0:Y:S01]  /*37f0*/  LDS R0, [UR4] ;  /* 0x00000004ff007984 */ /* 0x000e220008000800 */
[----:B------:R1:W2:Y:S01]  /*3800*/  LDC.64 R10, c[0x4][R16] ;  /* 0x01000000100a7b82 */ /* 0x0002a20000000a00 */
[----:B------:R-:W3:Y:S01]  /*3810*/  LDCU.64 UR4, c[0x4][0x20] ;  /* 0x01000400ff0477ac */ /* 0x000ee20008000a00 */
[----:B0-----:R-:W-:-:S05]  /*3820*/  IMAD R0, R0, 0x64, RZ ;  /* 0x0000006400007824 */ /* 0x001fca00078e02ff */
[----:B------:R-:W-:-:S04]  /*3830*/  IADD3 R3, P0, PT, R0, R17, RZ ;  /* 0x0000001100037210 */ /* 0x000fc80007f1e0ff */
[----:B------:R-:W-:Y:S02]  /*3840*/  LEA.HI.X.SX32 R0, R0, R19, 0x1, P0 ;  /* 0x0000001300007211 */ /* 0x000fe400000f0eff */
[----:B------:R-:W-:-:S04]  /*3850*/  LEA R8, P0, R3, UR38, 0x2 ;  /* 0x0000002603087c11 */ /* 0x000fc8000f8010ff */
[----:B------:R-:W-:-:S05]  /*3860*/  LEA.HI.X R9, R3, UR39, R0, 0x2, P0 ;  /* 0x0000002703097c11 */ /* 0x000fca00080f1400 */
[----:B------:R-:W4:Y:S01]  /*3870*/  LDG.E R0, desc[UR36][R8.64+0x4] ;  /* 0x0000042408007981 */ /* 0x000f22000c1e1900 */
[----:B---3--:R-:W-:Y:S01]  /*3880*/  IMAD.U32 R4, RZ, RZ, UR4 ;  /* 0x00000004ff047e24 */ /* 0x008fe2000f8e00ff */
[----:B------:R-:W-:Y:S01]  /*3890*/  MOV R5, UR5 ;  /* 0x0000000500057c02 */ /* 0x000fe20008000f00 */
[----:B------:R-:W-:Y:S02]  /*38a0*/  IMAD.MOV.U32 R6, RZ, RZ, R2 ;  /* 0x000000ffff067224 */ /* 0x000fe400078e0002 */
[----:B------:R-:W-:Y:S01]  /*38b0*/  IMAD.MOV.U32 R7, RZ, RZ, R18 ;  /* 0x000000ffff077224 */ /* 0x000fe200078e0012 */
[----:B--2-4-:R1:W-:Y:S06]  /*38c0*/  STL [R1+0x10], R0 ;  /* 0x0000100001007387 */ /* 0x0143ec0000100800 */
[----:B------:R-:W-:-:S07]  /*38d0*/  LEPC R20, `(.L_x_59) ;  /* 0x000000001014794e */ /* 0x000fce0000000000 */
[----:B-1----:R-:W-:Y:S05]  /*38e0*/  CALL.ABS.NOINC R10 ;  /* 0x000000000a007343 */ /* 0x002fea0003c00000 */
.L_x_59:
        /* <DEDUP_REMOVED lines=12> */
[----:B---3--:R-:W-:Y:S01]  /*39b0*/  MOV R4, UR4 ;  /* 0x0000000400047c02 */ /* 0x008fe20008000f00 */
[----:B------:R-:W-:Y:S01]  /*39c0*/  IMAD.U32 R5, RZ, RZ, UR5 ;  /* 0x00000005ff057e24 */ /* 0x000fe2000f8e00ff */
[----:B------:R-:W-:Y:S01]  /*39d0*/  MOV R7, R18 ;  /* 0x0000001200077202 */ /* 0x000fe20000000f00 */
[----:B------:R-:W-:Y:S01]  /*39e0*/  IMAD.MOV.U32 R6, RZ, RZ, R2 ;  /* 0x000000ffff067224 */ /* 0x000fe200078e0002 */
[----:B--2-4-:R1:W-:Y:S06]  /*39f0*/  STL [R1+0x10], R0 ;  /* 0x0000100001007387 */ /* 0x0143ec0000100800 */
[----:B------:R-:W-:-:S07]  /*3a00*/  LEPC R20, `(.L_x_60) ;  /* 0x000000001014794e */ /* 0x000fce0000000000 */
[----:B-1----:R-:W-:Y:S05]  /*3a10*/  CALL.ABS.NOINC R10 ;  /* 0x000000000a007343 */ /* 0x002fea0003c00000 */
.L_x_60:
        /* <DEDUP_REMOVED lines=13> */
[----:B------:R-:W-:Y:S01]  /*3af0*/  MOV R6, R2 ;  /* 0x0000000200067202 */ /* 0x000fe20000000f00 */
[----:B------:R-:W-:Y:S02]  /*3b00*/  IMAD.U32 R5, RZ, RZ, UR5 ;  /* 0x00000005ff057e24 */ /* 0x000fe4000f8e00ff */
[----:B------:R-:W-:Y:S01]  /*3b10*/  IMAD.MOV.U32 R7, RZ, RZ, R18 ;  /* 0x000000ffff077224 */ /* 0x000fe200078e0012 */
[----:B--2-4-:R1:W-:Y:S06]  /*3b20*/  STL [R1+0x10], R0 ;  /* 0x0000100001007387 */ /* 0x0143ec0000100800 */
[----:B------:R-:W-:-:S07]  /*3b30*/  LEPC R20, `(.L_x_61) ;  /* 0x000000001014794e */ /* 0x000fce0000000000 */
[----:B-1----:R-:W-:Y:S05]  /*3b40*/  CALL.ABS.NOINC R10 ;  /* 0x000000000a007343 */ /* 0x002fea0003c00000 */
.L_x_61:
[----:B------:R-:W-:-:S04]  /*3b50*/  IADD3 R17, P1, PT, R17, 0x4, RZ ;  /* 0x0000000411117810 */ /* 0x000fc80007f3e0ff */
[----:B------:R-:W-:Y:S01]  /*3b60*/  ISETP.NE.AND P0, PT, R17, 0x64, PT ;  /* 0x000000641100780c */ /* 0x000fe20003f05270 */
[----:B------:R-:W-:-:S12]  /*3b70*/  IMAD.X R19, RZ, RZ, R19, P1 ;  /* 0x000000ffff137224 */ /* 0x000fd800008e0613 */
[----:B------:R-:W-:Y:S05]  /*3b80*/  @P0 BRA `(.L_x_62) ;  /* 0xfffffff800c40947 */ /* 0x000fea000383ffff */
[----:B------:R-:W-:Y:S05]  /*3b90*/  BSYNC.RECONVERGENT B6 ;  /* 0x0000000000067941 */ /* 0x000fea0003800200 */
.L_x_57:
[----:B------:R-:W0:Y:S01]  /*3ba0*/  LDC.64 R16, c[0x4][R16] ;  /* 0x0100000010107b82 */ /* 0x000e220000000a00 */
[----:B------:R-:W1:Y:S01]  /*3bb0*/  LDCU.64 UR4, c[0x4][0x28] ;  /* 0x01000500ff0477ac */ /* 0x000e620008000a00 */
[----:B------:R-:W-:Y:S02]  /*3bc0*/  CS2R R6, SRZ ;  /* 0x0000000000067805 */ /* 0x000fe4000001ff00 */
[----:B-1----:R-:W-:Y:S01]  /*3bd0*/  MOV R4, UR4 ;  /* 0x0000000400047c02 */ /* 0x002fe20008000f00 */
[----:B------:R-:W-:-:S07]  /*3be0*/  IMAD.U32 R5, RZ, RZ, UR5 ;  /* 0x00000005ff057e24 */ /* 0x000fce000f8e00ff */
[----:B------:R-:W-:-:S07]  /*3bf0*/  LEPC R20, `(.L_x_36) ;  /* 0x000000001014794e */ /* 0x000fce0000000000 */
[----:B0-----:R-:W-:Y:S05]  /*3c00*/  CALL.ABS.NOINC R16 ;  /* 0x0000000010007343 */ /* 0x001fea0003c00000 */
.L_x_36:
[----:B------:R-:W-:Y:S05]  /*3c10*/  WARPSYNC.ALL ;  /* 0x0000000000007948 */ /* 0x000fea0003800000 */
[----:B------:R-:W-:Y:S06]  /*3c20*/  BAR.SYNC.DEFER_BLOCKING 0x0 ;  /* 0x0000000000007b1d */ /* 0x000fec0000010000 */
[----:B------:R-:W-:Y:S05]  /*3c30*/  EXIT ;  /* 0x000000000000794d */ /* 0x000fea0003800000 */
.L_x_63:
[----:B------:R-:W-:-:S00]  /*3c40*/  BRA `(.L_x_63) ;  /* 0xfffffffc00fc7947 */ /* 0x000fc0000383ffff */
[----:B------:R-:W-:-:S00]  /*3c50*/  NOP ;  /* 0x0000000000007918 */ /* 0x000fc00000000000 */
        /* <DEDUP_REMOVED lines=10> */
.L_x_64:


//--------------------- .nv.global.init           --------------------------
	.section	.nv.global.init,"aw",@progbits
.nv.global.init:
	.type		$str$2,@object
	.size		$str$2,($str - $str$2)
$str$2:
        /*0000*/ 	.byte	0x25, 0x64, 0x20, 0x00
	.type		$str,@object
	.size		$str,($str$3 - $str)
$str:
        /*0004*/ 	.byte	0x25, 0x64, 0x20, 0x25, 0x64, 0x0a, 0x00
	.type		$str$3,@object
	.size		$str$3,($str$1 - $str$3)
$str$3:
        /*000b*/ 	.byte	0x0a, 0x3d, 0x3d, 0x3d, 0x3d, 0x3d, 0x3d, 0x3d, 0x3d, 0x3d, 0x3d, 0x3d, 0x3d, 0x3d, 0x3d, 0x3d
        /*001b*/ 	.byte	0x3d, 0x3d, 0x3d, 0x3d, 0x3d, 0x3d, 0x3d, 0x0a, 0x00
	.type		$str$1,@object
	.size		$str$1,(.L_1 - $str$1)
$str$1:
        /*0024*/ 	.byte	0x53, 0x65, 0x61, 0x72, 0x63, 0x68, 0x69, 0x6e, 0x67, 0x20, 0x66, 0x6f, 0x72, 0x20, 0x70, 0x6f
        /*0034*/ 	.byte	0x69, 0x6e, 0x74, 0x20, 0x25, 0x64, 0x3a, 0x0a, 0x00
.L_1:


//--------------------- .nv.shared._Z18INDEXING_STRUCTUREPdPiS_S0_S0_P14IndexStructurePS2_ --------------------------
	.section	.nv.shared._Z18INDEXING_STRUCTUREPdPiS_S0_S0_P14IndexStructurePS2_,"aw",@nobits
	.sectionflags	@""
	.align	4
.nv.shared._Z18INDEXING_STRUCTUREPdPiS_S0_S0_P14IndexStructurePS2_:
	.zero		1028


//--------------------- .nv.shared.reserved.0     --------------------------
	.section	.nv.shared.reserved.0,"aw",@nobits
	.weak		__nv_reservedSMEM_offset_0_alias
	.size		__nv_reservedSMEM_offset_0_alias, 0, 64
	.other		__nv_reservedSMEM_offset_0_alias,@"STO_CUDA_RESERVED_SHARED STV_DEFAULT"
__nv_reservedSMEM_offset_0_alias:
	.zero		0
	.zero		64


//--------------------- .nv.constant0._Z18INDEXING_STRUCTUREPdPiS_S0_S0_P14IndexStructurePS2_ --------------------------
	.section	.nv.constant0._Z18INDEXING_STRUCTUREPdPiS_S0_S0_P14IndexStructurePS2_,"a",@progbits
	.sectionflags	@""
	.align	4
.nv.constant0._Z18INDEXING_STRUCTUREPdPiS_S0_S0_P14IndexStructurePS2_:
	.zero		952


//--------------------- SYMBOLS --------------------------

	.type		.nv.reservedSmem.offset0,@object
	.size		.nv.reservedSmem.offset0,0x4
	.type		.nv.reservedSmem.cap,@object
	.size		.nv.reservedSmem.cap,0x4
	.type		vprintf,@function
	.type		malloc,@function
